//
// Generated by NVIDIA NVVM Compiler
//
// Compiler Build ID: CL-36424714
// Cuda compilation tools, release 13.0, V13.0.88
// Based on NVVM 20.0.0
//

.version 9.0
.target sm_100
.address_size 64

	// .globl	_Z4convPvS_S_
// _ZZ4convPvS_S_E11Apad_shared has been demoted
// _ZZ4convPvS_S_E8W_shared has been demoted
// _ZZ12conv_bn_reluPvS_S_S_S_S_S_E11Apad_shared has been demoted
// _ZZ12conv_bn_reluPvS_S_S_S_S_S_E8W_shared has been demoted
// _ZZ24default_function_kernel0PvS_S_S_E11Apad_shared has been demoted
// _ZZ24default_function_kernel0PvS_S_S_E8W_shared has been demoted

.visible .entry _Z4convPvS_S_(
	.param .u64 .ptr .align 1 _Z4convPvS_S__param_0,
	.param .u64 .ptr .align 1 _Z4convPvS_S__param_1,
	.param .u64 .ptr .align 1 _Z4convPvS_S__param_2
)
{
	.reg .pred 	%p<14>;
	.reg .b16 	%rs<7>;
	.reg .b32 	%r<95>;
	.reg .b32 	%f<633>;
	.reg .b64 	%rd<16>;
	// demoted variable
	.shared .align 4 .b8 _ZZ4convPvS_S_E11Apad_shared[2048];
	// demoted variable
	.shared .align 4 .b8 _ZZ4convPvS_S_E8W_shared[2048];
	mov.u32 	%r12, %ctaid.z;
	cvt.u16.u32 	%rs1, %r12;
	shr.u16 	%rs2, %rs1, 1;
	mul.hi.u16 	%rs3, %rs2, 18725;
	shr.u16 	%rs4, %rs3, 1;
	cvt.u32.u16 	%r1, %rs4;
	mul.lo.s16 	%rs5, %rs4, 14;
	sub.s16 	%rs6, %rs1, %rs5;
	cvt.u32.u16 	%r2, %rs6;
	mov.b32 	%r91, 0;
	mov.f32 	%f569, 0f00000000;
	mov.f32 	%f570, %f569;
	mov.f32 	%f571, %f569;
	mov.f32 	%f572, %f569;
	mov.f32 	%f573, %f569;
	mov.f32 	%f574, %f569;
	mov.f32 	%f575, %f569;
	mov.f32 	%f576, %f569;
	mov.f32 	%f577, %f569;
	mov.f32 	%f578, %f569;
	mov.f32 	%f579, %f569;
	mov.f32 	%f580, %f569;
	mov.f32 	%f581, %f569;
	mov.f32 	%f582, %f569;
	mov.f32 	%f583, %f569;
	mov.f32 	%f584, %f569;
	mov.f32 	%f585, %f569;
	mov.f32 	%f586, %f569;
	mov.f32 	%f587, %f569;
	mov.f32 	%f588, %f569;
	mov.f32 	%f589, %f569;
	mov.f32 	%f590, %f569;
	mov.f32 	%f591, %f569;
	mov.f32 	%f592, %f569;
	mov.f32 	%f593, %f569;
	mov.f32 	%f594, %f569;
	mov.f32 	%f595, %f569;
	mov.f32 	%f596, %f569;
	mov.f32 	%f597, %f569;
	mov.f32 	%f598, %f569;
	mov.f32 	%f599, %f569;
	mov.f32 	%f600, %f569;
	mov.f32 	%f601, %f569;
	mov.f32 	%f602, %f569;
	mov.f32 	%f603, %f569;
	mov.f32 	%f604, %f569;
	mov.f32 	%f605, %f569;
	mov.f32 	%f606, %f569;
	mov.f32 	%f607, %f569;
	mov.f32 	%f608, %f569;
	mov.f32 	%f609, %f569;
	mov.f32 	%f610, %f569;
	mov.f32 	%f611, %f569;
	mov.f32 	%f612, %f569;
	mov.f32 	%f613, %f569;
	mov.f32 	%f614, %f569;
	mov.f32 	%f615, %f569;
	mov.f32 	%f616, %f569;
	mov.f32 	%f617, %f569;
	mov.f32 	%f618, %f569;
	mov.f32 	%f619, %f569;
	mov.f32 	%f620, %f569;
	mov.f32 	%f621, %f569;
	mov.f32 	%f622, %f569;
	mov.f32 	%f623, %f569;
	mov.f32 	%f624, %f569;
	mov.f32 	%f625, %f569;
	mov.f32 	%f626, %f569;
	mov.f32 	%f627, %f569;
	mov.f32 	%f628, %f569;
	mov.f32 	%f629, %f569;
	mov.f32 	%f630, %f569;
	mov.f32 	%f631, %f569;
	mov.f32 	%f632, %f569;
$L__BB0_1:
	mov.b32 	%r92, 0;
$L__BB0_2:
	or.b32  	%r16, %r92, %r1;
	setp.ne.s32 	%p3, %r16, 0;
	add.s32 	%r17, %r92, %r1;
	setp.lt.u32 	%p4, %r17, 15;
	and.pred  	%p1, %p3, %p4;
	mov.b32 	%r93, 0;
	not.pred 	%p7, %p1;
$L__BB0_3:
	bar.sync 	0;
	or.b32  	%r19, %r93, %r2;
	setp.ne.s32 	%p5, %r19, 0;
	xor.b32  	%r20, %r2, 15;
	setp.lt.u32 	%p6, %r93, %r20;
	and.pred  	%p2, %p5, %p6;
	mov.f32 	%f565, 0f00000000;
	mov.f32 	%f566, 0f00000000;
	mov.f32 	%f567, 0f00000000;
	mov.f32 	%f568, 0f00000000;
	@%p7 bra 	$L__BB0_8;
	ld.param.u64 	%rd13, [_Z4convPvS_S__param_0];
	mov.u32 	%r28, %ctaid.z;
	add.s32 	%r29, %r93, %r28;
	shl.b32 	%r30, %r29, 15;
	mov.u32 	%r31, %tid.x;
	shl.b32 	%r32, %r31, 7;
	mov.u32 	%r33, %ctaid.x;
	shl.b32 	%r34, %r33, 6;
	add.s32 	%r35, %r32, %r34;
	shl.b32 	%r36, %r31, 3;
	add.s32 	%r37, %r35, %r36;
	shl.b32 	%r38, %r91, 10;
	add.s32 	%r39, %r37, %r38;
	mad.lo.s32 	%r40, %r92, 458752, %r39;
	add.s32 	%r41, %r40, %r30;
	add.s32 	%r42, %r41, -491520;
	cvta.to.global.u64 	%rd5, %rd13;
	mul.wide.s32 	%rd6, %r42, 4;
	add.s64 	%rd1, %rd5, %rd6;
	mov.f32 	%f561, 0f00000000;
	not.pred 	%p8, %p2;
	mov.f32 	%f562, %f561;
	mov.f32 	%f563, %f561;
	mov.f32 	%f564, %f561;
	@%p8 bra 	$L__BB0_6;
	ld.global.nc.v4.f32 	{%f564, %f563, %f562, %f561}, [%rd1];
$L__BB0_6:
	mov.u32 	%r43, %tid.x;
	shl.b32 	%r44, %r43, 6;
	shl.b32 	%r45, %r43, 3;
	add.s32 	%r46, %r44, %r45;
	shl.b32 	%r47, %r46, 2;
	mov.u32 	%r48, _ZZ4convPvS_S_E11Apad_shared;
	add.s32 	%r49, %r48, %r47;
	st.shared.v4.f32 	[%r49], {%f564, %f563, %f562, %f561};
	@%p8 bra 	$L__BB0_9;
	ld.global.nc.v4.f32 	{%f568, %f567, %f566, %f565}, [%rd1+16];
	bra.uni 	$L__BB0_9;
$L__BB0_8:
	mov.u32 	%r21, %tid.x;
	shl.b32 	%r22, %r21, 6;
	shl.b32 	%r23, %r21, 3;
	add.s32 	%r24, %r22, %r23;
	shl.b32 	%r25, %r24, 2;
	mov.u32 	%r26, _ZZ4convPvS_S_E11Apad_shared;
	add.s32 	%r27, %r26, %r25;
	mov.f32 	%f338, 0f00000000;
	st.shared.v4.f32 	[%r27], {%f338, %f338, %f338, %f338};
$L__BB0_9:
	ld.param.u64 	%rd14, [_Z4convPvS_S__param_1];
	mov.u32 	%r51, %tid.x;
	shl.b32 	%r52, %r51, 6;
	shl.b32 	%r53, %r51, 3;
	add.s32 	%r54, %r52, %r53;
	shl.b32 	%r55, %r54, 2;
	mov.u32 	%r56, _ZZ4convPvS_S_E11Apad_shared;
	add.s32 	%r57, %r56, %r55;
	st.shared.v4.f32 	[%r57+16], {%f568, %f567, %f566, %f565};
	shl.b32 	%r58, %r93, 17;
	mov.u32 	%r59, %ctaid.y;
	shl.b32 	%r60, %r59, 6;
	shl.b32 	%r61, %r51, 9;
	add.s32 	%r62, %r60, %r61;
	add.s32 	%r63, %r62, %r53;
	shl.b32 	%r64, %r91, 12;
	add.s32 	%r65, %r63, %r64;
	mad.lo.s32 	%r66, %r92, 393216, %r65;
	add.s32 	%r67, %r66, %r58;
	cvta.to.global.u64 	%rd7, %rd14;
	mul.wide.u32 	%rd8, %r67, 4;
	add.s64 	%rd9, %rd7, %rd8;
	ld.global.nc.v4.f32 	{%f341, %f342, %f343, %f344}, [%rd9];
	mov.u32 	%r68, _ZZ4convPvS_S_E8W_shared;
	add.s32 	%r69, %r68, %r55;
	st.shared.v4.f32 	[%r69], {%f341, %f342, %f343, %f344};
	ld.global.nc.v4.f32 	{%f345, %f346, %f347, %f348}, [%rd9+16];
	st.shared.v4.f32 	[%r69+16], {%f345, %f346, %f347, %f348};
	bar.sync 	0;
	mov.b32 	%r94, 16;
$L__BB0_10:
	mov.u32 	%r70, %tid.x;
	shl.b32 	%r71, %r70, 5;
	mov.u32 	%r72, _ZZ4convPvS_S_E11Apad_shared;
	add.s32 	%r73, %r72, %r71;
	add.s32 	%r74, %r73, %r94;
	ld.shared.f32 	%f349, [%r74+-16];
	ld.shared.f32 	%f350, [%r74+-12];
	ld.shared.f32 	%f351, [%r74+-8];
	ld.shared.f32 	%f352, [%r74+-4];
	ld.shared.f32 	%f353, [%r74];
	ld.shared.f32 	%f354, [%r74+4];
	ld.shared.f32 	%f355, [%r74+8];
	ld.shared.f32 	%f356, [%r74+12];
	mov.u32 	%r75, _ZZ4convPvS_S_E8W_shared;
	add.s32 	%r76, %r75, %r71;
	add.s32 	%r77, %r76, %r94;
	ld.shared.f32 	%f357, [%r77+-16];
	ld.shared.f32 	%f358, [%r77+-12];
	ld.shared.f32 	%f359, [%r77+-8];
	ld.shared.f32 	%f360, [%r77+-4];
	ld.shared.f32 	%f361, [%r77];
	ld.shared.f32 	%f362, [%r77+4];
	ld.shared.f32 	%f363, [%r77+8];
	ld.shared.f32 	%f364, [%r77+12];
	fma.rn.f32 	%f616, %f349, %f357, %f616;
	fma.rn.f32 	%f615, %f350, %f357, %f615;
	fma.rn.f32 	%f614, %f351, %f357, %f614;
	fma.rn.f32 	%f613, %f352, %f357, %f613;
	fma.rn.f32 	%f612, %f353, %f357, %f612;
	fma.rn.f32 	%f611, %f354, %f357, %f611;
	fma.rn.f32 	%f610, %f355, %f357, %f610;
	fma.rn.f32 	%f609, %f356, %f357, %f609;
	fma.rn.f32 	%f608, %f349, %f358, %f608;
	fma.rn.f32 	%f607, %f350, %f358, %f607;
	fma.rn.f32 	%f606, %f351, %f358, %f606;
	fma.rn.f32 	%f605, %f352, %f358, %f605;
	fma.rn.f32 	%f604, %f353, %f358, %f604;
	fma.rn.f32 	%f603, %f354, %f358, %f603;
	fma.rn.f32 	%f602, %f355, %f358, %f602;
	fma.rn.f32 	%f601, %f356, %f358, %f601;
	fma.rn.f32 	%f600, %f349, %f359, %f600;
	fma.rn.f32 	%f599, %f350, %f359, %f599;
	fma.rn.f32 	%f598, %f351, %f359, %f598;
	fma.rn.f32 	%f597, %f352, %f359, %f597;
	fma.rn.f32 	%f596, %f353, %f359, %f596;
	fma.rn.f32 	%f595, %f354, %f359, %f595;
	fma.rn.f32 	%f594, %f355, %f359, %f594;
	fma.rn.f32 	%f593, %f356, %f359, %f593;
	fma.rn.f32 	%f592, %f349, %f360, %f592;
	fma.rn.f32 	%f591, %f350, %f360, %f591;
	fma.rn.f32 	%f590, %f351, %f360, %f590;
	fma.rn.f32 	%f589, %f352, %f360, %f589;
	fma.rn.f32 	%f588, %f353, %f360, %f588;
	fma.rn.f32 	%f587, %f354, %f360, %f587;
	fma.rn.f32 	%f586, %f355, %f360, %f586;
	fma.rn.f32 	%f585, %f356, %f360, %f585;
	fma.rn.f32 	%f584, %f349, %f361, %f584;
	fma.rn.f32 	%f583, %f350, %f361, %f583;
	fma.rn.f32 	%f582, %f351, %f361, %f582;
	fma.rn.f32 	%f581, %f352, %f361, %f581;
	fma.rn.f32 	%f580, %f353, %f361, %f580;
	fma.rn.f32 	%f579, %f354, %f361, %f579;
	fma.rn.f32 	%f578, %f355, %f361, %f578;
	fma.rn.f32 	%f577, %f356, %f361, %f577;
	fma.rn.f32 	%f576, %f349, %f362, %f576;
	fma.rn.f32 	%f575, %f350, %f362, %f575;
	fma.rn.f32 	%f574, %f351, %f362, %f574;
	fma.rn.f32 	%f573, %f352, %f362, %f573;
	fma.rn.f32 	%f572, %f353, %f362, %f572;
	fma.rn.f32 	%f571, %f354, %f362, %f571;
	fma.rn.f32 	%f570, %f355, %f362, %f570;
	fma.rn.f32 	%f569, %f356, %f362, %f569;
	fma.rn.f32 	%f617, %f349, %f363, %f617;
	fma.rn.f32 	%f618, %f350, %f363, %f618;
	fma.rn.f32 	%f619, %f351, %f363, %f619;
	fma.rn.f32 	%f620, %f352, %f363, %f620;
	fma.rn.f32 	%f621, %f353, %f363, %f621;
	fma.rn.f32 	%f622, %f354, %f363, %f622;
	fma.rn.f32 	%f623, %f355, %f363, %f623;
	fma.rn.f32 	%f624, %f356, %f363, %f624;
	fma.rn.f32 	%f625, %f349, %f364, %f625;
	fma.rn.f32 	%f626, %f350, %f364, %f626;
	fma.rn.f32 	%f627, %f351, %f364, %f627;
	fma.rn.f32 	%f628, %f352, %f364, %f628;
	fma.rn.f32 	%f629, %f353, %f364, %f629;
	fma.rn.f32 	%f630, %f354, %f364, %f630;
	fma.rn.f32 	%f631, %f355, %f364, %f631;
	fma.rn.f32 	%f632, %f356, %f364, %f632;
	add.s32 	%r94, %r94, 256;
	setp.ne.s32 	%p10, %r94, 2064;
	@%p10 bra 	$L__BB0_10;
	add.s32 	%r93, %r93, 1;
	setp.ne.s32 	%p11, %r93, 3;
	@%p11 bra 	$L__BB0_3;
	add.s32 	%r92, %r92, 1;
	setp.ne.s32 	%p12, %r92, 3;
	@%p12 bra 	$L__BB0_2;
	add.s32 	%r91, %r91, 1;
	setp.ne.s32 	%p13, %r91, 32;
	@%p13 bra 	$L__BB0_1;
	ld.param.u64 	%rd15, [_Z4convPvS_S__param_2];
	cvta.to.global.u64 	%rd10, %rd15;
	mov.u32 	%r78, %ctaid.z;
	shl.b32 	%r79, %r78, 16;
	mov.u32 	%r80, %ctaid.y;
	shl.b32 	%r81, %r80, 13;
	add.s32 	%r82, %r79, %r81;
	shl.b32 	%r84, %r70, 10;
	add.s32 	%r85, %r82, %r84;
	mov.u32 	%r86, %ctaid.x;
	shl.b32 	%r87, %r86, 6;
	add.s32 	%r88, %r85, %r87;
	shl.b32 	%r89, %r70, 3;
	add.s32 	%r90, %r88, %r89;
	mul.wide.u32 	%rd11, %r90, 4;
	add.s64 	%rd12, %rd10, %rd11;
	st.global.f32 	[%rd12], %f616;
	st.global.f32 	[%rd12+4], %f615;
	st.global.f32 	[%rd12+8], %f614;
	st.global.f32 	[%rd12+12], %f613;
	st.global.f32 	[%rd12+16], %f612;
	st.global.f32 	[%rd12+20], %f611;
	st.global.f32 	[%rd12+24], %f610;
	st.global.f32 	[%rd12+28], %f609;
	st.global.f32 	[%rd12+512], %f608;
	st.global.f32 	[%rd12+516], %f607;
	st.global.f32 	[%rd12+520], %f606;
	st.global.f32 	[%rd12+524], %f605;
	st.global.f32 	[%rd12+528], %f604;
	st.global.f32 	[%rd12+532], %f603;
	st.global.f32 	[%rd12+536], %f602;
	st.global.f32 	[%rd12+540], %f601;
	st.global.f32 	[%rd12+1024], %f600;
	st.global.f32 	[%rd12+1028], %f599;
	st.global.f32 	[%rd12+1032], %f598;
	st.global.f32 	[%rd12+1036], %f597;
	st.global.f32 	[%rd12+1040], %f596;
	st.global.f32 	[%rd12+1044], %f595;
	st.global.f32 	[%rd12+1048], %f594;
	st.global.f32 	[%rd12+1052], %f593;
	st.global.f32 	[%rd12+1536], %f592;
	st.global.f32 	[%rd12+1540], %f591;
	st.global.f32 	[%rd12+1544], %f590;
	st.global.f32 	[%rd12+1548], %f589;
	st.global.f32 	[%rd12+1552], %f588;
	st.global.f32 	[%rd12+1556], %f587;
	st.global.f32 	[%rd12+1560], %f586;
	st.global.f32 	[%rd12+1564], %f585;
	st.global.f32 	[%rd12+2048], %f584;
	st.global.f32 	[%rd12+2052], %f583;
	st.global.f32 	[%rd12+2056], %f582;
	st.global.f32 	[%rd12+2060], %f581;
	st.global.f32 	[%rd12+2064], %f580;
	st.global.f32 	[%rd12+2068], %f579;
	st.global.f32 	[%rd12+2072], %f578;
	st.global.f32 	[%rd12+2076], %f577;
	st.global.f32 	[%rd12+2560], %f576;
	st.global.f32 	[%rd12+2564], %f575;
	st.global.f32 	[%rd12+2568], %f574;
	st.global.f32 	[%rd12+2572], %f573;
	st.global.f32 	[%rd12+2576], %f572;
	st.global.f32 	[%rd12+2580], %f571;
	st.global.f32 	[%rd12+2584], %f570;
	st.global.f32 	[%rd12+2588], %f569;
	st.global.f32 	[%rd12+3072], %f617;
	st.global.f32 	[%rd12+3076], %f618;
	st.global.f32 	[%rd12+3080], %f619;
	st.global.f32 	[%rd12+3084], %f620;
	st.global.f32 	[%rd12+3088], %f621;
	st.global.f32 	[%rd12+3092], %f622;
	st.global.f32 	[%rd12+3096], %f623;
	st.global.f32 	[%rd12+3100], %f624;
	st.global.f32 	[%rd12+3584], %f625;
	st.global.f32 	[%rd12+3588], %f626;
	st.global.f32 	[%rd12+3592], %f627;
	st.global.f32 	[%rd12+3596], %f628;
	st.global.f32 	[%rd12+3600], %f629;
	st.global.f32 	[%rd12+3604], %f630;
	st.global.f32 	[%rd12+3608], %f631;
	st.global.f32 	[%rd12+3612], %f632;
	ret;

}
	// .globl	_Z12conv_bn_reluPvS_S_S_S_S_S_
.visible .entry _Z12conv_bn_reluPvS_S_S_S_S_S_(
	.param .u64 .ptr .align 1 _Z12conv_bn_reluPvS_S_S_S_S_S__param_0,
	.param .u64 .ptr .align 1 _Z12conv_bn_reluPvS_S_S_S_S_S__param_1,
	.param .u64 .ptr .align 1 _Z12conv_bn_reluPvS_S_S_S_S_S__param_2,
	.param .u64 .ptr .align 1 _Z12conv_bn_reluPvS_S_S_S_S_S__param_3,
	.param .u64 .ptr .align 1 _Z12conv_bn_reluPvS_S_S_S_S_S__param_4,
	.param .u64 .ptr .align 1 _Z12conv_bn_reluPvS_S_S_S_S_S__param_5,
	.param .u64 .ptr .align 1 _Z12conv_bn_reluPvS_S_S_S_S_S__param_6
)
{
	.reg .pred 	%p<14>;
	.reg .b16 	%rs<7>;
	.reg .b32 	%r<84>;
	.reg .b32 	%f<1001>;
	.reg .b64 	%rd<27>;
	.reg .b64 	%fd<129>;
	// demoted variable
	.shared .align 4 .b8 _ZZ12conv_bn_reluPvS_S_S_S_S_S_E11Apad_shared[2048];
	// demoted variable
	.shared .align 4 .b8 _ZZ12conv_bn_reluPvS_S_S_S_S_S_E8W_shared[2048];
	ld.param.u64 	%rd5, [_Z12conv_bn_reluPvS_S_S_S_S_S__param_0];
	ld.param.u64 	%rd6, [_Z12conv_bn_reluPvS_S_S_S_S_S__param_1];
	ld.param.u64 	%rd7, [_Z12conv_bn_reluPvS_S_S_S_S_S__param_2];
	ld.param.u64 	%rd8, [_Z12conv_bn_reluPvS_S_S_S_S_S__param_3];
	ld.param.u64 	%rd9, [_Z12conv_bn_reluPvS_S_S_S_S_S__param_4];
	ld.param.u64 	%rd10, [_Z12conv_bn_reluPvS_S_S_S_S_S__param_5];
	cvta.to.global.u64 	%rd1, %rd5;
	cvta.to.global.u64 	%rd2, %rd6;
	mov.u32 	%r16, %ctaid.y;
	shl.b32 	%r17, %r16, 6;
	mov.u32 	%r18, %tid.x;
	shl.b32 	%r19, %r18, 3;
	add.s32 	%r20, %r17, %r19;
	cvta.to.global.u64 	%rd11, %rd7;
	cvta.to.global.u64 	%rd12, %rd8;
	cvta.to.global.u64 	%rd13, %rd9;
	cvta.to.global.u64 	%rd14, %rd10;
	mul.wide.u32 	%rd15, %r20, 4;
	add.s64 	%rd16, %rd11, %rd15;
	ld.global.nc.f32 	%f1, [%rd16];
	add.s64 	%rd17, %rd12, %rd15;
	ld.global.nc.f32 	%f2, [%rd17];
	add.s64 	%rd18, %rd13, %rd15;
	ld.global.nc.f32 	%f3, [%rd18];
	add.s64 	%rd19, %rd14, %rd15;
	ld.global.nc.f32 	%f4, [%rd19];
	ld.global.nc.f32 	%f5, [%rd16+4];
	ld.global.nc.f32 	%f6, [%rd17+4];
	ld.global.nc.f32 	%f7, [%rd18+4];
	ld.global.nc.f32 	%f8, [%rd19+4];
	ld.global.nc.f32 	%f9, [%rd16+8];
	ld.global.nc.f32 	%f10, [%rd17+8];
	ld.global.nc.f32 	%f11, [%rd18+8];
	ld.global.nc.f32 	%f12, [%rd19+8];
	ld.global.nc.f32 	%f13, [%rd16+12];
	ld.global.nc.f32 	%f14, [%rd17+12];
	ld.global.nc.f32 	%f15, [%rd18+12];
	ld.global.nc.f32 	%f16, [%rd19+12];
	ld.global.nc.f32 	%f17, [%rd16+16];
	ld.global.nc.f32 	%f18, [%rd17+16];
	ld.global.nc.f32 	%f19, [%rd18+16];
	ld.global.nc.f32 	%f20, [%rd19+16];
	ld.global.nc.f32 	%f21, [%rd16+20];
	ld.global.nc.f32 	%f22, [%rd17+20];
	ld.global.nc.f32 	%f23, [%rd18+20];
	ld.global.nc.f32 	%f24, [%rd19+20];
	ld.global.nc.f32 	%f25, [%rd16+24];
	ld.global.nc.f32 	%f26, [%rd17+24];
	ld.global.nc.f32 	%f27, [%rd18+24];
	ld.global.nc.f32 	%f28, [%rd19+24];
	ld.global.nc.f32 	%f29, [%rd16+28];
	ld.global.nc.f32 	%f30, [%rd17+28];
	ld.global.nc.f32 	%f31, [%rd18+28];
	ld.global.nc.f32 	%f32, [%rd19+28];
	mov.u32 	%r1, %ctaid.z;
	cvt.u16.u32 	%rs1, %r1;
	shr.u16 	%rs2, %rs1, 1;
	mul.hi.u16 	%rs3, %rs2, 18725;
	shr.u16 	%rs4, %rs3, 1;
	cvt.u32.u16 	%r2, %rs4;
	mul.lo.s16 	%rs5, %rs4, 14;
	sub.s16 	%rs6, %rs1, %rs5;
	cvt.u32.u16 	%r3, %rs6;
	shl.b32 	%r21, %r18, 6;
	add.s32 	%r22, %r21, %r19;
	shl.b32 	%r23, %r22, 2;
	mov.u32 	%r24, _ZZ12conv_bn_reluPvS_S_S_S_S_S_E11Apad_shared;
	add.s32 	%r4, %r24, %r23;
	mov.u32 	%r25, _ZZ12conv_bn_reluPvS_S_S_S_S_S_E8W_shared;
	add.s32 	%r5, %r25, %r23;
	shl.b32 	%r26, %r18, 5;
	add.s32 	%r6, %r25, %r26;
	mov.b32 	%r80, 0;
	mov.f32 	%f937, 0f00000000;
	mov.f32 	%f938, %f937;
	mov.f32 	%f939, %f937;
	mov.f32 	%f940, %f937;
	mov.f32 	%f941, %f937;
	mov.f32 	%f942, %f937;
	mov.f32 	%f943, %f937;
	mov.f32 	%f944, %f937;
	mov.f32 	%f945, %f937;
	mov.f32 	%f946, %f937;
	mov.f32 	%f947, %f937;
	mov.f32 	%f948, %f937;
	mov.f32 	%f949, %f937;
	mov.f32 	%f950, %f937;
	mov.f32 	%f951, %f937;
	mov.f32 	%f952, %f937;
	mov.f32 	%f953, %f937;
	mov.f32 	%f954, %f937;
	mov.f32 	%f955, %f937;
	mov.f32 	%f956, %f937;
	mov.f32 	%f957, %f937;
	mov.f32 	%f958, %f937;
	mov.f32 	%f959, %f937;
	mov.f32 	%f960, %f937;
	mov.f32 	%f961, %f937;
	mov.f32 	%f962, %f937;
	mov.f32 	%f963, %f937;
	mov.f32 	%f964, %f937;
	mov.f32 	%f965, %f937;
	mov.f32 	%f966, %f937;
	mov.f32 	%f967, %f937;
	mov.f32 	%f968, %f937;
	mov.f32 	%f969, %f937;
	mov.f32 	%f970, %f937;
	mov.f32 	%f971, %f937;
	mov.f32 	%f972, %f937;
	mov.f32 	%f973, %f937;
	mov.f32 	%f974, %f937;
	mov.f32 	%f975, %f937;
	mov.f32 	%f976, %f937;
	mov.f32 	%f977, %f937;
	mov.f32 	%f978, %f937;
	mov.f32 	%f979, %f937;
	mov.f32 	%f980, %f937;
	mov.f32 	%f981, %f937;
	mov.f32 	%f982, %f937;
	mov.f32 	%f983, %f937;
	mov.f32 	%f984, %f937;
	mov.f32 	%f985, %f937;
	mov.f32 	%f986, %f937;
	mov.f32 	%f987, %f937;
	mov.f32 	%f988, %f937;
	mov.f32 	%f989, %f937;
	mov.f32 	%f990, %f937;
	mov.f32 	%f991, %f937;
	mov.f32 	%f992, %f937;
	mov.f32 	%f993, %f937;
	mov.f32 	%f994, %f937;
	mov.f32 	%f995, %f937;
	mov.f32 	%f996, %f937;
	mov.f32 	%f997, %f937;
	mov.f32 	%f998, %f937;
	mov.f32 	%f999, %f937;
	mov.f32 	%f1000, %f937;
$L__BB1_1:
	mov.b32 	%r81, 0;
$L__BB1_2:
	or.b32  	%r30, %r81, %r2;
	setp.ne.s32 	%p3, %r30, 0;
	add.s32 	%r31, %r81, %r2;
	setp.lt.u32 	%p4, %r31, 15;
	and.pred  	%p1, %p3, %p4;
	mov.b32 	%r82, 0;
	not.pred 	%p7, %p1;
$L__BB1_3:
	bar.sync 	0;
	or.b32  	%r33, %r82, %r3;
	setp.ne.s32 	%p5, %r33, 0;
	xor.b32  	%r34, %r3, 15;
	setp.lt.u32 	%p6, %r82, %r34;
	and.pred  	%p2, %p5, %p6;
	mov.f32 	%f933, 0f00000000;
	mov.f32 	%f934, 0f00000000;
	mov.f32 	%f935, 0f00000000;
	mov.f32 	%f936, 0f00000000;
	@%p7 bra 	$L__BB1_8;
	add.s32 	%r35, %r82, %r1;
	shl.b32 	%r36, %r35, 15;
	mov.u32 	%r37, %tid.x;
	shl.b32 	%r38, %r37, 7;
	mov.u32 	%r39, %ctaid.x;
	shl.b32 	%r40, %r39, 6;
	add.s32 	%r41, %r38, %r40;
	shl.b32 	%r42, %r37, 3;
	add.s32 	%r43, %r41, %r42;
	shl.b32 	%r44, %r80, 10;
	add.s32 	%r45, %r43, %r44;
	mad.lo.s32 	%r46, %r81, 458752, %r45;
	add.s32 	%r47, %r46, %r36;
	add.s32 	%r48, %r47, -491520;
	mul.wide.s32 	%rd20, %r48, 4;
	add.s64 	%rd3, %rd1, %rd20;
	mov.f32 	%f929, 0f00000000;
	not.pred 	%p8, %p2;
	mov.f32 	%f930, %f929;
	mov.f32 	%f931, %f929;
	mov.f32 	%f932, %f929;
	@%p8 bra 	$L__BB1_6;
	ld.global.nc.v4.f32 	{%f932, %f931, %f930, %f929}, [%rd3];
$L__BB1_6:
	st.shared.v4.f32 	[%r4], {%f932, %f931, %f930, %f929};
	@%p8 bra 	$L__BB1_9;
	ld.global.nc.v4.f32 	{%f936, %f935, %f934, %f933}, [%rd3+16];
	bra.uni 	$L__BB1_9;
$L__BB1_8:
	mov.f32 	%f370, 0f00000000;
	st.shared.v4.f32 	[%r4], {%f370, %f370, %f370, %f370};
$L__BB1_9:
	st.shared.v4.f32 	[%r4+16], {%f936, %f935, %f934, %f933};
	shl.b32 	%r50, %r82, 17;
	mov.u32 	%r51, %ctaid.y;
	shl.b32 	%r52, %r51, 6;
	mov.u32 	%r53, %tid.x;
	shl.b32 	%r54, %r53, 3;
	add.s32 	%r55, %r52, %r54;
	mad.lo.s32 	%r56, %r53, 504, %r55;
	add.s32 	%r57, %r56, %r54;
	shl.b32 	%r58, %r80, 12;
	add.s32 	%r59, %r57, %r58;
	mad.lo.s32 	%r60, %r81, 393216, %r59;
	add.s32 	%r61, %r60, %r50;
	mul.wide.u32 	%rd21, %r61, 4;
	add.s64 	%rd22, %rd2, %rd21;
	ld.global.nc.v4.f32 	{%f373, %f374, %f375, %f376}, [%rd22];
	st.shared.v4.f32 	[%r5], {%f373, %f374, %f375, %f376};
	ld.global.nc.v4.f32 	{%f377, %f378, %f379, %f380}, [%rd22+16];
	st.shared.v4.f32 	[%r5+16], {%f377, %f378, %f379, %f380};
	bar.sync 	0;
	mov.b32 	%r83, 16;
$L__BB1_10:
	mov.u32 	%r62, %tid.x;
	shl.b32 	%r63, %r62, 5;
	mov.u32 	%r64, _ZZ12conv_bn_reluPvS_S_S_S_S_S_E11Apad_shared;
	add.s32 	%r65, %r64, %r63;
	add.s32 	%r66, %r65, %r83;
	ld.shared.f32 	%f381, [%r66+-16];
	ld.shared.f32 	%f382, [%r66+-12];
	ld.shared.f32 	%f383, [%r66+-8];
	ld.shared.f32 	%f384, [%r66+-4];
	ld.shared.f32 	%f385, [%r66];
	ld.shared.f32 	%f386, [%r66+4];
	ld.shared.f32 	%f387, [%r66+8];
	ld.shared.f32 	%f388, [%r66+12];
	add.s32 	%r67, %r6, %r83;
	ld.shared.f32 	%f389, [%r67+-16];
	ld.shared.f32 	%f390, [%r67+-12];
	ld.shared.f32 	%f391, [%r67+-8];
	ld.shared.f32 	%f392, [%r67+-4];
	ld.shared.f32 	%f393, [%r67];
	ld.shared.f32 	%f394, [%r67+4];
	ld.shared.f32 	%f395, [%r67+8];
	ld.shared.f32 	%f396, [%r67+12];
	fma.rn.f32 	%f952, %f381, %f389, %f952;
	fma.rn.f32 	%f951, %f382, %f389, %f951;
	fma.rn.f32 	%f950, %f383, %f389, %f950;
	fma.rn.f32 	%f949, %f384, %f389, %f949;
	fma.rn.f32 	%f948, %f385, %f389, %f948;
	fma.rn.f32 	%f947, %f386, %f389, %f947;
	fma.rn.f32 	%f946, %f387, %f389, %f946;
	fma.rn.f32 	%f945, %f388, %f389, %f945;
	fma.rn.f32 	%f944, %f381, %f390, %f944;
	fma.rn.f32 	%f943, %f382, %f390, %f943;
	fma.rn.f32 	%f942, %f383, %f390, %f942;
	fma.rn.f32 	%f941, %f384, %f390, %f941;
	fma.rn.f32 	%f940, %f385, %f390, %f940;
	fma.rn.f32 	%f939, %f386, %f390, %f939;
	fma.rn.f32 	%f938, %f387, %f390, %f938;
	fma.rn.f32 	%f937, %f388, %f390, %f937;
	fma.rn.f32 	%f953, %f381, %f391, %f953;
	fma.rn.f32 	%f954, %f382, %f391, %f954;
	fma.rn.f32 	%f955, %f383, %f391, %f955;
	fma.rn.f32 	%f956, %f384, %f391, %f956;
	fma.rn.f32 	%f957, %f385, %f391, %f957;
	fma.rn.f32 	%f958, %f386, %f391, %f958;
	fma.rn.f32 	%f959, %f387, %f391, %f959;
	fma.rn.f32 	%f960, %f388, %f391, %f960;
	fma.rn.f32 	%f961, %f381, %f392, %f961;
	fma.rn.f32 	%f962, %f382, %f392, %f962;
	fma.rn.f32 	%f963, %f383, %f392, %f963;
	fma.rn.f32 	%f964, %f384, %f392, %f964;
	fma.rn.f32 	%f965, %f385, %f392, %f965;
	fma.rn.f32 	%f966, %f386, %f392, %f966;
	fma.rn.f32 	%f967, %f387, %f392, %f967;
	fma.rn.f32 	%f968, %f388, %f392, %f968;
	fma.rn.f32 	%f969, %f381, %f393, %f969;
	fma.rn.f32 	%f970, %f382, %f393, %f970;
	fma.rn.f32 	%f971, %f383, %f393, %f971;
	fma.rn.f32 	%f972, %f384, %f393, %f972;
	fma.rn.f32 	%f973, %f385, %f393, %f973;
	fma.rn.f32 	%f974, %f386, %f393, %f974;
	fma.rn.f32 	%f975, %f387, %f393, %f975;
	fma.rn.f32 	%f976, %f388, %f393, %f976;
	fma.rn.f32 	%f977, %f381, %f394, %f977;
	fma.rn.f32 	%f978, %f382, %f394, %f978;
	fma.rn.f32 	%f979, %f383, %f394, %f979;
	fma.rn.f32 	%f980, %f384, %f394, %f980;
	fma.rn.f32 	%f981, %f385, %f394, %f981;
	fma.rn.f32 	%f982, %f386, %f394, %f982;
	fma.rn.f32 	%f983, %f387, %f394, %f983;
	fma.rn.f32 	%f984, %f388, %f394, %f984;
	fma.rn.f32 	%f985, %f381, %f395, %f985;
	fma.rn.f32 	%f986, %f382, %f395, %f986;
	fma.rn.f32 	%f987, %f383, %f395, %f987;
	fma.rn.f32 	%f988, %f384, %f395, %f988;
	fma.rn.f32 	%f989, %f385, %f395, %f989;
	fma.rn.f32 	%f990, %f386, %f395, %f990;
	fma.rn.f32 	%f991, %f387, %f395, %f991;
	fma.rn.f32 	%f992, %f388, %f395, %f992;
	fma.rn.f32 	%f993, %f381, %f396, %f993;
	fma.rn.f32 	%f994, %f382, %f396, %f994;
	fma.rn.f32 	%f995, %f383, %f396, %f995;
	fma.rn.f32 	%f996, %f384, %f396, %f996;
	fma.rn.f32 	%f997, %f385, %f396, %f997;
	fma.rn.f32 	%f998, %f386, %f396, %f998;
	fma.rn.f32 	%f999, %f387, %f396, %f999;
	fma.rn.f32 	%f1000, %f388, %f396, %f1000;
	add.s32 	%r83, %r83, 256;
	setp.ne.s32 	%p10, %r83, 2064;
	@%p10 bra 	$L__BB1_10;
	add.s32 	%r82, %r82, 1;
	setp.ne.s32 	%p11, %r82, 3;
	@%p11 bra 	$L__BB1_3;
	add.s32 	%r81, %r81, 1;
	setp.ne.s32 	%p12, %r81, 3;
	@%p12 bra 	$L__BB1_2;
	add.s32 	%r80, %r80, 1;
	setp.ne.s32 	%p13, %r80, 32;
	@%p13 bra 	$L__BB1_1;
	ld.param.u64 	%rd26, [_Z12conv_bn_reluPvS_S_S_S_S_S__param_6];
	cvta.to.global.u64 	%rd23, %rd26;
	shl.b32 	%r68, %r1, 16;
	mov.u32 	%r69, %ctaid.y;
	shl.b32 	%r70, %r69, 13;
	add.s32 	%r71, %r68, %r70;
	mov.u32 	%r72, %tid.x;
	shl.b32 	%r73, %r72, 10;
	add.s32 	%r74, %r71, %r73;
	mov.u32 	%r75, %ctaid.x;
	shl.b32 	%r76, %r75, 6;
	add.s32 	%r77, %r74, %r76;
	shl.b32 	%r78, %r72, 3;
	add.s32 	%r79, %r77, %r78;
	add.f32 	%f397, %f3, 0f3727C5AC;
	sqrt.rn.f32 	%f398, %f397;
	sub.f32 	%f399, %f952, %f1;
	mul.f32 	%f400, %f2, %f399;
	div.rn.f32 	%f401, %f400, %f398;
	add.f32 	%f402, %f401, %f4;
	cvt.f64.f32 	%fd1, %f402;
	max.f64 	%fd2, %fd1, 0d0000000000000000;
	cvt.rn.f32.f64 	%f403, %fd2;
	mul.wide.u32 	%rd24, %r79, 4;
	add.s64 	%rd25, %rd23, %rd24;
	st.global.f32 	[%rd25], %f403;
	sub.f32 	%f404, %f951, %f1;
	mul.f32 	%f405, %f2, %f404;
	div.rn.f32 	%f406, %f405, %f398;
	add.f32 	%f407, %f406, %f4;
	cvt.f64.f32 	%fd3, %f407;
	max.f64 	%fd4, %fd3, 0d0000000000000000;
	cvt.rn.f32.f64 	%f408, %fd4;
	st.global.f32 	[%rd25+4], %f408;
	sub.f32 	%f409, %f950, %f1;
	mul.f32 	%f410, %f2, %f409;
	div.rn.f32 	%f411, %f410, %f398;
	add.f32 	%f412, %f411, %f4;
	cvt.f64.f32 	%fd5, %f412;
	max.f64 	%fd6, %fd5, 0d0000000000000000;
	cvt.rn.f32.f64 	%f413, %fd6;
	st.global.f32 	[%rd25+8], %f413;
	sub.f32 	%f414, %f949, %f1;
	mul.f32 	%f415, %f2, %f414;
	div.rn.f32 	%f416, %f415, %f398;
	add.f32 	%f417, %f416, %f4;
	cvt.f64.f32 	%fd7, %f417;
	max.f64 	%fd8, %fd7, 0d0000000000000000;
	cvt.rn.f32.f64 	%f418, %fd8;
	st.global.f32 	[%rd25+12], %f418;
	sub.f32 	%f419, %f948, %f1;
	mul.f32 	%f420, %f2, %f419;
	div.rn.f32 	%f421, %f420, %f398;
	add.f32 	%f422, %f421, %f4;
	cvt.f64.f32 	%fd9, %f422;
	max.f64 	%fd10, %fd9, 0d0000000000000000;
	cvt.rn.f32.f64 	%f423, %fd10;
	st.global.f32 	[%rd25+16], %f423;
	sub.f32 	%f424, %f947, %f1;
	mul.f32 	%f425, %f2, %f424;
	div.rn.f32 	%f426, %f425, %f398;
	add.f32 	%f427, %f426, %f4;
	cvt.f64.f32 	%fd11, %f427;
	max.f64 	%fd12, %fd11, 0d0000000000000000;
	cvt.rn.f32.f64 	%f428, %fd12;
	st.global.f32 	[%rd25+20], %f428;
	sub.f32 	%f429, %f946, %f1;
	mul.f32 	%f430, %f2, %f429;
	div.rn.f32 	%f431, %f430, %f398;
	add.f32 	%f432, %f431, %f4;
	cvt.f64.f32 	%fd13, %f432;
	max.f64 	%fd14, %fd13, 0d0000000000000000;
	cvt.rn.f32.f64 	%f433, %fd14;
	st.global.f32 	[%rd25+24], %f433;
	sub.f32 	%f434, %f945, %f1;
	mul.f32 	%f435, %f2, %f434;
	div.rn.f32 	%f436, %f435, %f398;
	add.f32 	%f437, %f436, %f4;
	cvt.f64.f32 	%fd15, %f437;
	max.f64 	%fd16, %fd15, 0d0000000000000000;
	cvt.rn.f32.f64 	%f438, %fd16;
	st.global.f32 	[%rd25+28], %f438;
	add.f32 	%f439, %f7, 0f3727C5AC;
	sqrt.rn.f32 	%f440, %f439;
	sub.f32 	%f441, %f944, %f5;
	mul.f32 	%f442, %f6, %f441;
	div.rn.f32 	%f443, %f442, %f440;
	add.f32 	%f444, %f443, %f8;
	cvt.f64.f32 	%fd17, %f444;
	max.f64 	%fd18, %fd17, 0d0000000000000000;
	cvt.rn.f32.f64 	%f445, %fd18;
	st.global.f32 	[%rd25+512], %f445;
	sub.f32 	%f446, %f943, %f5;
	mul.f32 	%f447, %f6, %f446;
	div.rn.f32 	%f448, %f447, %f440;
	add.f32 	%f449, %f448, %f8;
	cvt.f64.f32 	%fd19, %f449;
	max.f64 	%fd20, %fd19, 0d0000000000000000;
	cvt.rn.f32.f64 	%f450, %fd20;
	st.global.f32 	[%rd25+516], %f450;
	sub.f32 	%f451, %f942, %f5;
	mul.f32 	%f452, %f6, %f451;
	div.rn.f32 	%f453, %f452, %f440;
	add.f32 	%f454, %f453, %f8;
	cvt.f64.f32 	%fd21, %f454;
	max.f64 	%fd22, %fd21, 0d0000000000000000;
	cvt.rn.f32.f64 	%f455, %fd22;
	st.global.f32 	[%rd25+520], %f455;
	sub.f32 	%f456, %f941, %f5;
	mul.f32 	%f457, %f6, %f456;
	div.rn.f32 	%f458, %f457, %f440;
	add.f32 	%f459, %f458, %f8;
	cvt.f64.f32 	%fd23, %f459;
	max.f64 	%fd24, %fd23, 0d0000000000000000;
	cvt.rn.f32.f64 	%f460, %fd24;
	st.global.f32 	[%rd25+524], %f460;
	sub.f32 	%f461, %f940, %f5;
	mul.f32 	%f462, %f6, %f461;
	div.rn.f32 	%f463, %f462, %f440;
	add.f32 	%f464, %f463, %f8;
	cvt.f64.f32 	%fd25, %f464;
	max.f64 	%fd26, %fd25, 0d0000000000000000;
	cvt.rn.f32.f64 	%f465, %fd26;
	st.global.f32 	[%rd25+528], %f465;
	sub.f32 	%f466, %f939, %f5;
	mul.f32 	%f467, %f6, %f466;
	div.rn.f32 	%f468, %f467, %f440;
	add.f32 	%f469, %f468, %f8;
	cvt.f64.f32 	%fd27, %f469;
	max.f64 	%fd28, %fd27, 0d0000000000000000;
	cvt.rn.f32.f64 	%f470, %fd28;
	st.global.f32 	[%rd25+532], %f470;
	sub.f32 	%f471, %f938, %f5;
	mul.f32 	%f472, %f6, %f471;
	div.rn.f32 	%f473, %f472, %f440;
	add.f32 	%f474, %f473, %f8;
	cvt.f64.f32 	%fd29, %f474;
	max.f64 	%fd30, %fd29, 0d0000000000000000;
	cvt.rn.f32.f64 	%f475, %fd30;
	st.global.f32 	[%rd25+536], %f475;
	sub.f32 	%f476, %f937, %f5;
	mul.f32 	%f477, %f6, %f476;
	div.rn.f32 	%f478, %f477, %f440;
	add.f32 	%f479, %f478, %f8;
	cvt.f64.f32 	%fd31, %f479;
	max.f64 	%fd32, %fd31, 0d0000000000000000;
	cvt.rn.f32.f64 	%f480, %fd32;
	st.global.f32 	[%rd25+540], %f480;
	add.f32 	%f481, %f11, 0f3727C5AC;
	sqrt.rn.f32 	%f482, %f481;
	sub.f32 	%f483, %f953, %f9;
	mul.f32 	%f484, %f10, %f483;
	div.rn.f32 	%f485, %f484, %f482;
	add.f32 	%f486, %f485, %f12;
	cvt.f64.f32 	%fd33, %f486;
	max.f64 	%fd34, %fd33, 0d0000000000000000;
	cvt.rn.f32.f64 	%f487, %fd34;
	st.global.f32 	[%rd25+1024], %f487;
	sub.f32 	%f488, %f954, %f9;
	mul.f32 	%f489, %f10, %f488;
	div.rn.f32 	%f490, %f489, %f482;
	add.f32 	%f491, %f490, %f12;
	cvt.f64.f32 	%fd35, %f491;
	max.f64 	%fd36, %fd35, 0d0000000000000000;
	cvt.rn.f32.f64 	%f492, %fd36;
	st.global.f32 	[%rd25+1028], %f492;
	sub.f32 	%f493, %f955, %f9;
	mul.f32 	%f494, %f10, %f493;
	div.rn.f32 	%f495, %f494, %f482;
	add.f32 	%f496, %f495, %f12;
	cvt.f64.f32 	%fd37, %f496;
	max.f64 	%fd38, %fd37, 0d0000000000000000;
	cvt.rn.f32.f64 	%f497, %fd38;
	st.global.f32 	[%rd25+1032], %f497;
	sub.f32 	%f498, %f956, %f9;
	mul.f32 	%f499, %f10, %f498;
	div.rn.f32 	%f500, %f499, %f482;
	add.f32 	%f501, %f500, %f12;
	cvt.f64.f32 	%fd39, %f501;
	max.f64 	%fd40, %fd39, 0d0000000000000000;
	cvt.rn.f32.f64 	%f502, %fd40;
	st.global.f32 	[%rd25+1036], %f502;
	sub.f32 	%f503, %f957, %f9;
	mul.f32 	%f504, %f10, %f503;
	div.rn.f32 	%f505, %f504, %f482;
	add.f32 	%f506, %f505, %f12;
	cvt.f64.f32 	%fd41, %f506;
	max.f64 	%fd42, %fd41, 0d0000000000000000;
	cvt.rn.f32.f64 	%f507, %fd42;
	st.global.f32 	[%rd25+1040], %f507;
	sub.f32 	%f508, %f958, %f9;
	mul.f32 	%f509, %f10, %f508;
	div.rn.f32 	%f510, %f509, %f482;
	add.f32 	%f511, %f510, %f12;
	cvt.f64.f32 	%fd43, %f511;
	max.f64 	%fd44, %fd43, 0d0000000000000000;
	cvt.rn.f32.f64 	%f512, %fd44;
	st.global.f32 	[%rd25+1044], %f512;
	sub.f32 	%f513, %f959, %f9;
	mul.f32 	%f514, %f10, %f513;
	div.rn.f32 	%f515, %f514, %f482;
	add.f32 	%f516, %f515, %f12;
	cvt.f64.f32 	%fd45, %f516;
	max.f64 	%fd46, %fd45, 0d0000000000000000;
	cvt.rn.f32.f64 	%f517, %fd46;
	st.global.f32 	[%rd25+1048], %f517;
	sub.f32 	%f518, %f960, %f9;
	mul.f32 	%f519, %f10, %f518;
	div.rn.f32 	%f520, %f519, %f482;
	add.f32 	%f521, %f520, %f12;
	cvt.f64.f32 	%fd47, %f521;
	max.f64 	%fd48, %fd47, 0d0000000000000000;
	cvt.rn.f32.f64 	%f522, %fd48;
	st.global.f32 	[%rd25+1052], %f522;
	add.f32 	%f523, %f15, 0f3727C5AC;
	sqrt.rn.f32 	%f524, %f523;
	sub.f32 	%f525, %f961, %f13;
	mul.f32 	%f526, %f14, %f525;
	div.rn.f32 	%f527, %f526, %f524;
	add.f32 	%f528, %f527, %f16;
	cvt.f64.f32 	%fd49, %f528;
	max.f64 	%fd50, %fd49, 0d0000000000000000;
	cvt.rn.f32.f64 	%f529, %fd50;
	st.global.f32 	[%rd25+1536], %f529;
	sub.f32 	%f530, %f962, %f13;
	mul.f32 	%f531, %f14, %f530;
	div.rn.f32 	%f532, %f531, %f524;
	add.f32 	%f533, %f532, %f16;
	cvt.f64.f32 	%fd51, %f533;
	max.f64 	%fd52, %fd51, 0d0000000000000000;
	cvt.rn.f32.f64 	%f534, %fd52;
	st.global.f32 	[%rd25+1540], %f534;
	sub.f32 	%f535, %f963, %f13;
	mul.f32 	%f536, %f14, %f535;
	div.rn.f32 	%f537, %f536, %f524;
	add.f32 	%f538, %f537, %f16;
	cvt.f64.f32 	%fd53, %f538;
	max.f64 	%fd54, %fd53, 0d0000000000000000;
	cvt.rn.f32.f64 	%f539, %fd54;
	st.global.f32 	[%rd25+1544], %f539;
	sub.f32 	%f540, %f964, %f13;
	mul.f32 	%f541, %f14, %f540;
	div.rn.f32 	%f542, %f541, %f524;
	add.f32 	%f543, %f542, %f16;
	cvt.f64.f32 	%fd55, %f543;
	max.f64 	%fd56, %fd55, 0d0000000000000000;
	cvt.rn.f32.f64 	%f544, %fd56;
	st.global.f32 	[%rd25+1548], %f544;
	sub.f32 	%f545, %f965, %f13;
	mul.f32 	%f546, %f14, %f545;
	div.rn.f32 	%f547, %f546, %f524;
	add.f32 	%f548, %f547, %f16;
	cvt.f64.f32 	%fd57, %f548;
	max.f64 	%fd58, %fd57, 0d0000000000000000;
	cvt.rn.f32.f64 	%f549, %fd58;
	st.global.f32 	[%rd25+1552], %f549;
	sub.f32 	%f550, %f966, %f13;
	mul.f32 	%f551, %f14, %f550;
	div.rn.f32 	%f552, %f551, %f524;
	add.f32 	%f553, %f552, %f16;
	cvt.f64.f32 	%fd59, %f553;
	max.f64 	%fd60, %fd59, 0d0000000000000000;
	cvt.rn.f32.f64 	%f554, %fd60;
	st.global.f32 	[%rd25+1556], %f554;
	sub.f32 	%f555, %f967, %f13;
	mul.f32 	%f556, %f14, %f555;
	div.rn.f32 	%f557, %f556, %f524;
	add.f32 	%f558, %f557, %f16;
	cvt.f64.f32 	%fd61, %f558;
	max.f64 	%fd62, %fd61, 0d0000000000000000;
	cvt.rn.f32.f64 	%f559, %fd62;
	st.global.f32 	[%rd25+1560], %f559;
	sub.f32 	%f560, %f968, %f13;
	mul.f32 	%f561, %f14, %f560;
	div.rn.f32 	%f562, %f561, %f524;
	add.f32 	%f563, %f562, %f16;
	cvt.f64.f32 	%fd63, %f563;
	max.f64 	%fd64, %fd63, 0d0000000000000000;
	cvt.rn.f32.f64 	%f564, %fd64;
	st.global.f32 	[%rd25+1564], %f564;
	add.f32 	%f565, %f19, 0f3727C5AC;
	sqrt.rn.f32 	%f566, %f565;
	sub.f32 	%f567, %f969, %f17;
	mul.f32 	%f568, %f18, %f567;
	div.rn.f32 	%f569, %f568, %f566;
	add.f32 	%f570, %f569, %f20;
	cvt.f64.f32 	%fd65, %f570;
	max.f64 	%fd66, %fd65, 0d0000000000000000;
	cvt.rn.f32.f64 	%f571, %fd66;
	st.global.f32 	[%rd25+2048], %f571;
	sub.f32 	%f572, %f970, %f17;
	mul.f32 	%f573, %f18, %f572;
	div.rn.f32 	%f574, %f573, %f566;
	add.f32 	%f575, %f574, %f20;
	cvt.f64.f32 	%fd67, %f575;
	max.f64 	%fd68, %fd67, 0d0000000000000000;
	cvt.rn.f32.f64 	%f576, %fd68;
	st.global.f32 	[%rd25+2052], %f576;
	sub.f32 	%f577, %f971, %f17;
	mul.f32 	%f578, %f18, %f577;
	div.rn.f32 	%f579, %f578, %f566;
	add.f32 	%f580, %f579, %f20;
	cvt.f64.f32 	%fd69, %f580;
	max.f64 	%fd70, %fd69, 0d0000000000000000;
	cvt.rn.f32.f64 	%f581, %fd70;
	st.global.f32 	[%rd25+2056], %f581;
	sub.f32 	%f582, %f972, %f17;
	mul.f32 	%f583, %f18, %f582;
	div.rn.f32 	%f584, %f583, %f566;
	add.f32 	%f585, %f584, %f20;
	cvt.f64.f32 	%fd71, %f585;
	max.f64 	%fd72, %fd71, 0d0000000000000000;
	cvt.rn.f32.f64 	%f586, %fd72;
	st.global.f32 	[%rd25+2060], %f586;
	sub.f32 	%f587, %f973, %f17;
	mul.f32 	%f588, %f18, %f587;
	div.rn.f32 	%f589, %f588, %f566;
	add.f32 	%f590, %f589, %f20;
	cvt.f64.f32 	%fd73, %f590;
	max.f64 	%fd74, %fd73, 0d0000000000000000;
	cvt.rn.f32.f64 	%f591, %fd74;
	st.global.f32 	[%rd25+2064], %f591;
	sub.f32 	%f592, %f974, %f17;
	mul.f32 	%f593, %f18, %f592;
	div.rn.f32 	%f594, %f593, %f566;
	add.f32 	%f595, %f594, %f20;
	cvt.f64.f32 	%fd75, %f595;
	max.f64 	%fd76, %fd75, 0d0000000000000000;
	cvt.rn.f32.f64 	%f596, %fd76;
	st.global.f32 	[%rd25+2068], %f596;
	sub.f32 	%f597, %f975, %f17;
	mul.f32 	%f598, %f18, %f597;
	div.rn.f32 	%f599, %f598, %f566;
	add.f32 	%f600, %f599, %f20;
	cvt.f64.f32 	%fd77, %f600;
	max.f64 	%fd78, %fd77, 0d0000000000000000;
	cvt.rn.f32.f64 	%f601, %fd78;
	st.global.f32 	[%rd25+2072], %f601;
	sub.f32 	%f602, %f976, %f17;
	mul.f32 	%f603, %f18, %f602;
	div.rn.f32 	%f604, %f603, %f566;
	add.f32 	%f605, %f604, %f20;
	cvt.f64.f32 	%fd79, %f605;
	max.f64 	%fd80, %fd79, 0d0000000000000000;
	cvt.rn.f32.f64 	%f606, %fd80;
	st.global.f32 	[%rd25+2076], %f606;
	add.f32 	%f607, %f23, 0f3727C5AC;
	sqrt.rn.f32 	%f608, %f607;
	sub.f32 	%f609, %f977, %f21;
	mul.f32 	%f610, %f22, %f609;
	div.rn.f32 	%f611, %f610, %f608;
	add.f32 	%f612, %f611, %f24;
	cvt.f64.f32 	%fd81, %f612;
	max.f64 	%fd82, %fd81, 0d0000000000000000;
	cvt.rn.f32.f64 	%f613, %fd82;
	st.global.f32 	[%rd25+2560], %f613;
	sub.f32 	%f614, %f978, %f21;
	mul.f32 	%f615, %f22, %f614;
	div.rn.f32 	%f616, %f615, %f608;
	add.f32 	%f617, %f616, %f24;
	cvt.f64.f32 	%fd83, %f617;
	max.f64 	%fd84, %fd83, 0d0000000000000000;
	cvt.rn.f32.f64 	%f618, %fd84;
	st.global.f32 	[%rd25+2564], %f618;
	sub.f32 	%f619, %f979, %f21;
	mul.f32 	%f620, %f22, %f619;
	div.rn.f32 	%f621, %f620, %f608;
	add.f32 	%f622, %f621, %f24;
	cvt.f64.f32 	%fd85, %f622;
	max.f64 	%fd86, %fd85, 0d0000000000000000;
	cvt.rn.f32.f64 	%f623, %fd86;
	st.global.f32 	[%rd25+2568], %f623;
	sub.f32 	%f624, %f980, %f21;
	mul.f32 	%f625, %f22, %f624;
	div.rn.f32 	%f626, %f625, %f608;
	add.f32 	%f627, %f626, %f24;
	cvt.f64.f32 	%fd87, %f627;
	max.f64 	%fd88, %fd87, 0d0000000000000000;
	cvt.rn.f32.f64 	%f628, %fd88;
	st.global.f32 	[%rd25+2572], %f628;
	sub.f32 	%f629, %f981, %f21;
	mul.f32 	%f630, %f22, %f629;
	div.rn.f32 	%f631, %f630, %f608;
	add.f32 	%f632, %f631, %f24;
	cvt.f64.f32 	%fd89, %f632;
	max.f64 	%fd90, %fd89, 0d0000000000000000;
	cvt.rn.f32.f64 	%f633, %fd90;
	st.global.f32 	[%rd25+2576], %f633;
	sub.f32 	%f634, %f982, %f21;
	mul.f32 	%f635, %f22, %f634;
	div.rn.f32 	%f636, %f635, %f608;
	add.f32 	%f637, %f636, %f24;
	cvt.f64.f32 	%fd91, %f637;
	max.f64 	%fd92, %fd91, 0d0000000000000000;
	cvt.rn.f32.f64 	%f638, %fd92;
	st.global.f32 	[%rd25+2580], %f638;
	sub.f32 	%f639, %f983, %f21;
	mul.f32 	%f640, %f22, %f639;
	div.rn.f32 	%f641, %f640, %f608;
	add.f32 	%f642, %f641, %f24;
	cvt.f64.f32 	%fd93, %f642;
	max.f64 	%fd94, %fd93, 0d0000000000000000;
	cvt.rn.f32.f64 	%f643, %fd94;
	st.global.f32 	[%rd25+2584], %f643;
	sub.f32 	%f644, %f984, %f21;
	mul.f32 	%f645, %f22, %f644;
	div.rn.f32 	%f646, %f645, %f608;
	add.f32 	%f647, %f646, %f24;
	cvt.f64.f32 	%fd95, %f647;
	max.f64 	%fd96, %fd95, 0d0000000000000000;
	cvt.rn.f32.f64 	%f648, %fd96;
	st.global.f32 	[%rd25+2588], %f648;
	add.f32 	%f649, %f27, 0f3727C5AC;
	sqrt.rn.f32 	%f650, %f649;
	sub.f32 	%f651, %f985, %f25;
	mul.f32 	%f652, %f26, %f651;
	div.rn.f32 	%f653, %f652, %f650;
	add.f32 	%f654, %f653, %f28;
	cvt.f64.f32 	%fd97, %f654;
	max.f64 	%fd98, %fd97, 0d0000000000000000;
	cvt.rn.f32.f64 	%f655, %fd98;
	st.global.f32 	[%rd25+3072], %f655;
	sub.f32 	%f656, %f986, %f25;
	mul.f32 	%f657, %f26, %f656;
	div.rn.f32 	%f658, %f657, %f650;
	add.f32 	%f659, %f658, %f28;
	cvt.f64.f32 	%fd99, %f659;
	max.f64 	%fd100, %fd99, 0d0000000000000000;
	cvt.rn.f32.f64 	%f660, %fd100;
	st.global.f32 	[%rd25+3076], %f660;
	sub.f32 	%f661, %f987, %f25;
	mul.f32 	%f662, %f26, %f661;
	div.rn.f32 	%f663, %f662, %f650;
	add.f32 	%f664, %f663, %f28;
	cvt.f64.f32 	%fd101, %f664;
	max.f64 	%fd102, %fd101, 0d0000000000000000;
	cvt.rn.f32.f64 	%f665, %fd102;
	st.global.f32 	[%rd25+3080], %f665;
	sub.f32 	%f666, %f988, %f25;
	mul.f32 	%f667, %f26, %f666;
	div.rn.f32 	%f668, %f667, %f650;
	add.f32 	%f669, %f668, %f28;
	cvt.f64.f32 	%fd103, %f669;
	max.f64 	%fd104, %fd103, 0d0000000000000000;
	cvt.rn.f32.f64 	%f670, %fd104;
	st.global.f32 	[%rd25+3084], %f670;
	sub.f32 	%f671, %f989, %f25;
	mul.f32 	%f672, %f26, %f671;
	div.rn.f32 	%f673, %f672, %f650;
	add.f32 	%f674, %f673, %f28;
	cvt.f64.f32 	%fd105, %f674;
	max.f64 	%fd106, %fd105, 0d0000000000000000;
	cvt.rn.f32.f64 	%f675, %fd106;
	st.global.f32 	[%rd25+3088], %f675;
	sub.f32 	%f676, %f990, %f25;
	mul.f32 	%f677, %f26, %f676;
	div.rn.f32 	%f678, %f677, %f650;
	add.f32 	%f679, %f678, %f28;
	cvt.f64.f32 	%fd107, %f679;
	max.f64 	%fd108, %fd107, 0d0000000000000000;
	cvt.rn.f32.f64 	%f680, %fd108;
	st.global.f32 	[%rd25+3092], %f680;
	sub.f32 	%f681, %f991, %f25;
	mul.f32 	%f682, %f26, %f681;
	div.rn.f32 	%f683, %f682, %f650;
	add.f32 	%f684, %f683, %f28;
	cvt.f64.f32 	%fd109, %f684;
	max.f64 	%fd110, %fd109, 0d0000000000000000;
	cvt.rn.f32.f64 	%f685, %fd110;
	st.global.f32 	[%rd25+3096], %f685;
	sub.f32 	%f686, %f992, %f25;
	mul.f32 	%f687, %f26, %f686;
	div.rn.f32 	%f688, %f687, %f650;
	add.f32 	%f689, %f688, %f28;
	cvt.f64.f32 	%fd111, %f689;
	max.f64 	%fd112, %fd111, 0d0000000000000000;
	cvt.rn.f32.f64 	%f690, %fd112;
	st.global.f32 	[%rd25+3100], %f690;
	add.f32 	%f691, %f31, 0f3727C5AC;
	sqrt.rn.f32 	%f692, %f691;
	sub.f32 	%f693, %f993, %f29;
	mul.f32 	%f694, %f30, %f693;
	div.rn.f32 	%f695, %f694, %f692;
	add.f32 	%f696, %f695, %f32;
	cvt.f64.f32 	%fd113, %f696;
	max.f64 	%fd114, %fd113, 0d0000000000000000;
	cvt.rn.f32.f64 	%f697, %fd114;
	st.global.f32 	[%rd25+3584], %f697;
	sub.f32 	%f698, %f994, %f29;
	mul.f32 	%f699, %f30, %f698;
	div.rn.f32 	%f700, %f699, %f692;
	add.f32 	%f701, %f700, %f32;
	cvt.f64.f32 	%fd115, %f701;
	max.f64 	%fd116, %fd115, 0d0000000000000000;
	cvt.rn.f32.f64 	%f702, %fd116;
	st.global.f32 	[%rd25+3588], %f702;
	sub.f32 	%f703, %f995, %f29;
	mul.f32 	%f704, %f30, %f703;
	div.rn.f32 	%f705, %f704, %f692;
	add.f32 	%f706, %f705, %f32;
	cvt.f64.f32 	%fd117, %f706;
	max.f64 	%fd118, %fd117, 0d0000000000000000;
	cvt.rn.f32.f64 	%f707, %fd118;
	st.global.f32 	[%rd25+3592], %f707;
	sub.f32 	%f708, %f996, %f29;
	mul.f32 	%f709, %f30, %f708;
	div.rn.f32 	%f710, %f709, %f692;
	add.f32 	%f711, %f710, %f32;
	cvt.f64.f32 	%fd119, %f711;
	max.f64 	%fd120, %fd119, 0d0000000000000000;
	cvt.rn.f32.f64 	%f712, %fd120;
	st.global.f32 	[%rd25+3596], %f712;
	sub.f32 	%f713, %f997, %f29;
	mul.f32 	%f714, %f30, %f713;
	div.rn.f32 	%f715, %f714, %f692;
	add.f32 	%f716, %f715, %f32;
	cvt.f64.f32 	%fd121, %f716;
	max.f64 	%fd122, %fd121, 0d0000000000000000;
	cvt.rn.f32.f64 	%f717, %fd122;
	st.global.f32 	[%rd25+3600], %f717;
	sub.f32 	%f718, %f998, %f29;
	mul.f32 	%f719, %f30, %f718;
	div.rn.f32 	%f720, %f719, %f692;
	add.f32 	%f721, %f720, %f32;
	cvt.f64.f32 	%fd123, %f721;
	max.f64 	%fd124, %fd123, 0d0000000000000000;
	cvt.rn.f32.f64 	%f722, %fd124;
	st.global.f32 	[%rd25+3604], %f722;
	sub.f32 	%f723, %f999, %f29;
	mul.f32 	%f724, %f30, %f723;
	div.rn.f32 	%f725, %f724, %f692;
	add.f32 	%f726, %f725, %f32;
	cvt.f64.f32 	%fd125, %f726;
	max.f64 	%fd126, %fd125, 0d0000000000000000;
	cvt.rn.f32.f64 	%f727, %fd126;
	st.global.f32 	[%rd25+3608], %f727;
	sub.f32 	%f728, %f1000, %f29;
	mul.f32 	%f729, %f30, %f728;
	div.rn.f32 	%f730, %f729, %f692;
	add.f32 	%f731, %f730, %f32;
	cvt.f64.f32 	%fd127, %f731;
	max.f64 	%fd128, %fd127, 0d0000000000000000;
	cvt.rn.f32.f64 	%f732, %fd128;
	st.global.f32 	[%rd25+3612], %f732;
	ret;

}
	// .globl	_Z24default_function_kernel0PvS_S_S_
.visible .entry _Z24default_function_kernel0PvS_S_S_(
	.param .u64 .ptr .align 1 _Z24default_function_kernel0PvS_S_S__param_0,
	.param .u64 .ptr .align 1 _Z24default_function_kernel0PvS_S_S__param_1,
	.param .u64 .ptr .align 1 _Z24default_function_kernel0PvS_S_S__param_2,
	.param .u64 .ptr .align 1 _Z24default_function_kernel0PvS_S_S__param_3
)
{
	.reg .pred 	%p<14>;
	.reg .b16 	%rs<7>;
	.reg .b32 	%r<100>;
	.reg .b32 	%f<705>;
	.reg .b64 	%rd<20>;
	// demoted variable
	.shared .align 4 .b8 _ZZ24default_function_kernel0PvS_S_S_E11Apad_shared[2048];
	// demoted variable
	.shared .align 4 .b8 _ZZ24default_function_kernel0PvS_S_S_E8W_shared[2048];
	ld.param.u64 	%rd5, [_Z24default_function_kernel0PvS_S_S__param_2];
	mov.u32 	%r12, %ctaid.y;
	shl.b32 	%r13, %r12, 6;
	mov.u32 	%r14, %tid.x;
	shl.b32 	%r15, %r14, 3;
	add.s32 	%r16, %r13, %r15;
	cvta.to.global.u64 	%rd6, %rd5;
	mul.wide.u32 	%rd7, %r16, 4;
	add.s64 	%rd8, %rd6, %rd7;
	ld.global.nc.f32 	%f1, [%rd8];
	ld.global.nc.f32 	%f2, [%rd8+4];
	ld.global.nc.f32 	%f3, [%rd8+8];
	ld.global.nc.f32 	%f4, [%rd8+12];
	ld.global.nc.f32 	%f5, [%rd8+16];
	ld.global.nc.f32 	%f6, [%rd8+20];
	ld.global.nc.f32 	%f7, [%rd8+24];
	ld.global.nc.f32 	%f8, [%rd8+28];
	mov.u32 	%r17, %ctaid.z;
	cvt.u16.u32 	%rs1, %r17;
	shr.u16 	%rs2, %rs1, 1;
	mul.hi.u16 	%rs3, %rs2, 18725;
	shr.u16 	%rs4, %rs3, 1;
	cvt.u32.u16 	%r1, %rs4;
	mul.lo.s16 	%rs5, %rs4, 14;
	sub.s16 	%rs6, %rs1, %rs5;
	cvt.u32.u16 	%r2, %rs6;
	mov.b32 	%r96, 0;
	mov.f32 	%f641, 0f00000000;
	mov.f32 	%f642, %f641;
	mov.f32 	%f643, %f641;
	mov.f32 	%f644, %f641;
	mov.f32 	%f645, %f641;
	mov.f32 	%f646, %f641;
	mov.f32 	%f647, %f641;
	mov.f32 	%f648, %f641;
	mov.f32 	%f649, %f641;
	mov.f32 	%f650, %f641;
	mov.f32 	%f651, %f641;
	mov.f32 	%f652, %f641;
	mov.f32 	%f653, %f641;
	mov.f32 	%f654, %f641;
	mov.f32 	%f655, %f641;
	mov.f32 	%f656, %f641;
	mov.f32 	%f657, %f641;
	mov.f32 	%f658, %f641;
	mov.f32 	%f659, %f641;
	mov.f32 	%f660, %f641;
	mov.f32 	%f661, %f641;
	mov.f32 	%f662, %f641;
	mov.f32 	%f663, %f641;
	mov.f32 	%f664, %f641;
	mov.f32 	%f665, %f641;
	mov.f32 	%f666, %f641;
	mov.f32 	%f667, %f641;
	mov.f32 	%f668, %f641;
	mov.f32 	%f669, %f641;
	mov.f32 	%f670, %f641;
	mov.f32 	%f671, %f641;
	mov.f32 	%f672, %f641;
	mov.f32 	%f673, %f641;
	mov.f32 	%f674, %f641;
	mov.f32 	%f675, %f641;
	mov.f32 	%f676, %f641;
	mov.f32 	%f677, %f641;
	mov.f32 	%f678, %f641;
	mov.f32 	%f679, %f641;
	mov.f32 	%f680, %f641;
	mov.f32 	%f681, %f641;
	mov.f32 	%f682, %f641;
	mov.f32 	%f683, %f641;
	mov.f32 	%f684, %f641;
	mov.f32 	%f685, %f641;
	mov.f32 	%f686, %f641;
	mov.f32 	%f687, %f641;
	mov.f32 	%f688, %f641;
	mov.f32 	%f689, %f641;
	mov.f32 	%f690, %f641;
	mov.f32 	%f691, %f641;
	mov.f32 	%f692, %f641;
	mov.f32 	%f693, %f641;
	mov.f32 	%f694, %f641;
	mov.f32 	%f695, %f641;
	mov.f32 	%f696, %f641;
	mov.f32 	%f697, %f641;
	mov.f32 	%f698, %f641;
	mov.f32 	%f699, %f641;
	mov.f32 	%f700, %f641;
	mov.f32 	%f701, %f641;
	mov.f32 	%f702, %f641;
	mov.f32 	%f703, %f641;
	mov.f32 	%f704, %f641;
$L__BB2_1:
	mov.b32 	%r97, 0;
$L__BB2_2:
	or.b32  	%r21, %r97, %r1;
	setp.ne.s32 	%p3, %r21, 0;
	add.s32 	%r22, %r97, %r1;
	setp.lt.u32 	%p4, %r22, 15;
	and.pred  	%p1, %p3, %p4;
	mov.b32 	%r98, 0;
	not.pred 	%p7, %p1;
$L__BB2_3:
	bar.sync 	0;
	or.b32  	%r24, %r98, %r2;
	setp.ne.s32 	%p5, %r24, 0;
	xor.b32  	%r25, %r2, 15;
	setp.lt.u32 	%p6, %r98, %r25;
	and.pred  	%p2, %p5, %p6;
	mov.f32 	%f637, 0f00000000;
	mov.f32 	%f638, 0f00000000;
	mov.f32 	%f639, 0f00000000;
	mov.f32 	%f640, 0f00000000;
	@%p7 bra 	$L__BB2_8;
	ld.param.u64 	%rd17, [_Z24default_function_kernel0PvS_S_S__param_0];
	mov.u32 	%r33, %ctaid.z;
	add.s32 	%r34, %r98, %r33;
	shl.b32 	%r35, %r34, 15;
	mov.u32 	%r36, %tid.x;
	shl.b32 	%r37, %r36, 7;
	mov.u32 	%r38, %ctaid.x;
	shl.b32 	%r39, %r38, 6;
	add.s32 	%r40, %r37, %r39;
	shl.b32 	%r41, %r36, 3;
	add.s32 	%r42, %r40, %r41;
	shl.b32 	%r43, %r96, 10;
	add.s32 	%r44, %r42, %r43;
	mad.lo.s32 	%r45, %r97, 458752, %r44;
	add.s32 	%r46, %r45, %r35;
	add.s32 	%r47, %r46, -491520;
	cvta.to.global.u64 	%rd9, %rd17;
	mul.wide.s32 	%rd10, %r47, 4;
	add.s64 	%rd1, %rd9, %rd10;
	mov.f32 	%f633, 0f00000000;
	not.pred 	%p8, %p2;
	mov.f32 	%f634, %f633;
	mov.f32 	%f635, %f633;
	mov.f32 	%f636, %f633;
	@%p8 bra 	$L__BB2_6;
	ld.global.nc.v4.f32 	{%f636, %f635, %f634, %f633}, [%rd1];
$L__BB2_6:
	mov.u32 	%r48, %tid.x;
	shl.b32 	%r49, %r48, 6;
	shl.b32 	%r50, %r48, 3;
	add.s32 	%r51, %r49, %r50;
	shl.b32 	%r52, %r51, 2;
	mov.u32 	%r53, _ZZ24default_function_kernel0PvS_S_S_E11Apad_shared;
	add.s32 	%r54, %r53, %r52;
	st.shared.v4.f32 	[%r54], {%f636, %f635, %f634, %f633};
	@%p8 bra 	$L__BB2_9;
	ld.global.nc.v4.f32 	{%f640, %f639, %f638, %f637}, [%rd1+16];
	bra.uni 	$L__BB2_9;
$L__BB2_8:
	mov.u32 	%r26, %tid.x;
	shl.b32 	%r27, %r26, 6;
	shl.b32 	%r28, %r26, 3;
	add.s32 	%r29, %r27, %r28;
	shl.b32 	%r30, %r29, 2;
	mov.u32 	%r31, _ZZ24default_function_kernel0PvS_S_S_E11Apad_shared;
	add.s32 	%r32, %r31, %r30;
	mov.f32 	%f346, 0f00000000;
	st.shared.v4.f32 	[%r32], {%f346, %f346, %f346, %f346};
$L__BB2_9:
	ld.param.u64 	%rd18, [_Z24default_function_kernel0PvS_S_S__param_1];
	mov.u32 	%r56, %tid.x;
	shl.b32 	%r57, %r56, 6;
	shl.b32 	%r58, %r56, 3;
	add.s32 	%r59, %r57, %r58;
	shl.b32 	%r60, %r59, 2;
	mov.u32 	%r61, _ZZ24default_function_kernel0PvS_S_S_E11Apad_shared;
	add.s32 	%r62, %r61, %r60;
	st.shared.v4.f32 	[%r62+16], {%f640, %f639, %f638, %f637};
	shl.b32 	%r63, %r98, 17;
	mov.u32 	%r64, %ctaid.y;
	shl.b32 	%r65, %r64, 6;
	add.s32 	%r66, %r65, %r58;
	mad.lo.s32 	%r67, %r56, 504, %r66;
	add.s32 	%r68, %r67, %r58;
	shl.b32 	%r69, %r96, 12;
	add.s32 	%r70, %r68, %r69;
	mad.lo.s32 	%r71, %r97, 393216, %r70;
	add.s32 	%r72, %r71, %r63;
	cvta.to.global.u64 	%rd11, %rd18;
	mul.wide.u32 	%rd12, %r72, 4;
	add.s64 	%rd13, %rd11, %rd12;
	ld.global.nc.v4.f32 	{%f349, %f350, %f351, %f352}, [%rd13];
	mov.u32 	%r73, _ZZ24default_function_kernel0PvS_S_S_E8W_shared;
	add.s32 	%r74, %r73, %r60;
	st.shared.v4.f32 	[%r74], {%f349, %f350, %f351, %f352};
	ld.global.nc.v4.f32 	{%f353, %f354, %f355, %f356}, [%rd13+16];
	st.shared.v4.f32 	[%r74+16], {%f353, %f354, %f355, %f356};
	bar.sync 	0;
	mov.b32 	%r99, 16;
$L__BB2_10:
	mov.u32 	%r75, %tid.x;
	shl.b32 	%r76, %r75, 5;
	mov.u32 	%r77, _ZZ24default_function_kernel0PvS_S_S_E11Apad_shared;
	add.s32 	%r78, %r77, %r76;
	add.s32 	%r79, %r78, %r99;
	ld.shared.f32 	%f357, [%r79+-16];
	ld.shared.f32 	%f358, [%r79+-12];
	ld.shared.f32 	%f359, [%r79+-8];
	ld.shared.f32 	%f360, [%r79+-4];
	ld.shared.f32 	%f361, [%r79];
	ld.shared.f32 	%f362, [%r79+4];
	ld.shared.f32 	%f363, [%r79+8];
	ld.shared.f32 	%f364, [%r79+12];
	mov.u32 	%r80, _ZZ24default_function_kernel0PvS_S_S_E8W_shared;
	add.s32 	%r81, %r80, %r76;
	add.s32 	%r82, %r81, %r99;
	ld.shared.f32 	%f365, [%r82+-16];
	ld.shared.f32 	%f366, [%r82+-12];
	ld.shared.f32 	%f367, [%r82+-8];
	ld.shared.f32 	%f368, [%r82+-4];
	ld.shared.f32 	%f369, [%r82];
	ld.shared.f32 	%f370, [%r82+4];
	ld.shared.f32 	%f371, [%r82+8];
	ld.shared.f32 	%f372, [%r82+12];
	fma.rn.f32 	%f680, %f357, %f365, %f680;
	fma.rn.f32 	%f679, %f358, %f365, %f679;
	fma.rn.f32 	%f678, %f359, %f365, %f678;
	fma.rn.f32 	%f677, %f360, %f365, %f677;
	fma.rn.f32 	%f676, %f361, %f365, %f676;
	fma.rn.f32 	%f675, %f362, %f365, %f675;
	fma.rn.f32 	%f674, %f363, %f365, %f674;
	fma.rn.f32 	%f673, %f364, %f365, %f673;
	fma.rn.f32 	%f672, %f357, %f366, %f672;
	fma.rn.f32 	%f671, %f358, %f366, %f671;
	fma.rn.f32 	%f670, %f359, %f366, %f670;
	fma.rn.f32 	%f669, %f360, %f366, %f669;
	fma.rn.f32 	%f668, %f361, %f366, %f668;
	fma.rn.f32 	%f667, %f362, %f366, %f667;
	fma.rn.f32 	%f666, %f363, %f366, %f666;
	fma.rn.f32 	%f665, %f364, %f366, %f665;
	fma.rn.f32 	%f664, %f357, %f367, %f664;
	fma.rn.f32 	%f663, %f358, %f367, %f663;
	fma.rn.f32 	%f662, %f359, %f367, %f662;
	fma.rn.f32 	%f661, %f360, %f367, %f661;
	fma.rn.f32 	%f660, %f361, %f367, %f660;
	fma.rn.f32 	%f659, %f362, %f367, %f659;
	fma.rn.f32 	%f658, %f363, %f367, %f658;
	fma.rn.f32 	%f657, %f364, %f367, %f657;
	fma.rn.f32 	%f656, %f357, %f368, %f656;
	fma.rn.f32 	%f655, %f358, %f368, %f655;
	fma.rn.f32 	%f654, %f359, %f368, %f654;
	fma.rn.f32 	%f653, %f360, %f368, %f653;
	fma.rn.f32 	%f652, %f361, %f368, %f652;
	fma.rn.f32 	%f651, %f362, %f368, %f651;
	fma.rn.f32 	%f650, %f363, %f368, %f650;
	fma.rn.f32 	%f649, %f364, %f368, %f649;
	fma.rn.f32 	%f648, %f357, %f369, %f648;
	fma.rn.f32 	%f647, %f358, %f369, %f647;
	fma.rn.f32 	%f646, %f359, %f369, %f646;
	fma.rn.f32 	%f645, %f360, %f369, %f645;
	fma.rn.f32 	%f644, %f361, %f369, %f644;
	fma.rn.f32 	%f643, %f362, %f369, %f643;
	fma.rn.f32 	%f642, %f363, %f369, %f642;
	fma.rn.f32 	%f641, %f364, %f369, %f641;
	fma.rn.f32 	%f681, %f357, %f370, %f681;
	fma.rn.f32 	%f682, %f358, %f370, %f682;
	fma.rn.f32 	%f683, %f359, %f370, %f683;
	fma.rn.f32 	%f684, %f360, %f370, %f684;
	fma.rn.f32 	%f685, %f361, %f370, %f685;
	fma.rn.f32 	%f686, %f362, %f370, %f686;
	fma.rn.f32 	%f687, %f363, %f370, %f687;
	fma.rn.f32 	%f688, %f364, %f370, %f688;
	fma.rn.f32 	%f689, %f357, %f371, %f689;
	fma.rn.f32 	%f690, %f358, %f371, %f690;
	fma.rn.f32 	%f691, %f359, %f371, %f691;
	fma.rn.f32 	%f692, %f360, %f371, %f692;
	fma.rn.f32 	%f693, %f361, %f371, %f693;
	fma.rn.f32 	%f694, %f362, %f371, %f694;
	fma.rn.f32 	%f695, %f363, %f371, %f695;
	fma.rn.f32 	%f696, %f364, %f371, %f696;
	fma.rn.f32 	%f697, %f357, %f372, %f697;
	fma.rn.f32 	%f698, %f358, %f372, %f698;
	fma.rn.f32 	%f699, %f359, %f372, %f699;
	fma.rn.f32 	%f700, %f360, %f372, %f700;
	fma.rn.f32 	%f701, %f361, %f372, %f701;
	fma.rn.f32 	%f702, %f362, %f372, %f702;
	fma.rn.f32 	%f703, %f363, %f372, %f703;
	fma.rn.f32 	%f704, %f364, %f372, %f704;
	add.s32 	%r99, %r99, 256;
	setp.ne.s32 	%p10, %r99, 2064;
	@%p10 bra 	$L__BB2_10;
	add.s32 	%r98, %r98, 1;
	setp.ne.s32 	%p11, %r98, 3;
	@%p11 bra 	$L__BB2_3;
	add.s32 	%r97, %r97, 1;
	setp.ne.s32 	%p12, %r97, 3;
	@%p12 bra 	$L__BB2_2;
	add.s32 	%r96, %r96, 1;
	setp.ne.s32 	%p13, %r96, 32;
	@%p13 bra 	$L__BB2_1;
	ld.param.u64 	%rd19, [_Z24default_function_kernel0PvS_S_S__param_3];
	cvta.to.global.u64 	%rd14, %rd19;
	mov.u32 	%r83, %ctaid.z;
	shl.b32 	%r84, %r83, 16;
	mov.u32 	%r85, %ctaid.y;
	shl.b32 	%r86, %r85, 13;
	add.s32 	%r87, %r84, %r86;
	shl.b32 	%r89, %r75, 10;
	add.s32 	%r90, %r87, %r89;
	mov.u32 	%r91, %ctaid.x;
	shl.b32 	%r92, %r91, 6;
	add.s32 	%r93, %r90, %r92;
	shl.b32 	%r94, %r75, 3;
	add.s32 	%r95, %r93, %r94;
	add.f32 	%f373, %f680, %f1;
	mul.wide.u32 	%rd15, %r95, 4;
	add.s64 	%rd16, %rd14, %rd15;
	st.global.f32 	[%rd16], %f373;
	add.f32 	%f374, %f679, %f1;
	st.global.f32 	[%rd16+4], %f374;
	add.f32 	%f375, %f678, %f1;
	st.global.f32 	[%rd16+8], %f375;
	add.f32 	%f376, %f677, %f1;
	st.global.f32 	[%rd16+12], %f376;
	add.f32 	%f377, %f676, %f1;
	st.global.f32 	[%rd16+16], %f377;
	add.f32 	%f378, %f675, %f1;
	st.global.f32 	[%rd16+20], %f378;
	add.f32 	%f379, %f674, %f1;
	st.global.f32 	[%rd16+24], %f379;
	add.f32 	%f380, %f673, %f1;
	st.global.f32 	[%rd16+28], %f380;
	add.f32 	%f381, %f672, %f2;
	st.global.f32 	[%rd16+512], %f381;
	add.f32 	%f382, %f671, %f2;
	st.global.f32 	[%rd16+516], %f382;
	add.f32 	%f383, %f670, %f2;
	st.global.f32 	[%rd16+520], %f383;
	add.f32 	%f384, %f669, %f2;
	st.global.f32 	[%rd16+524], %f384;
	add.f32 	%f385, %f668, %f2;
	st.global.f32 	[%rd16+528], %f385;
	add.f32 	%f386, %f667, %f2;
	st.global.f32 	[%rd16+532], %f386;
	add.f32 	%f387, %f666, %f2;
	st.global.f32 	[%rd16+536], %f387;
	add.f32 	%f388, %f665, %f2;
	st.global.f32 	[%rd16+540], %f388;
	add.f32 	%f389, %f664, %f3;
	st.global.f32 	[%rd16+1024], %f389;
	add.f32 	%f390, %f663, %f3;
	st.global.f32 	[%rd16+1028], %f390;
	add.f32 	%f391, %f662, %f3;
	st.global.f32 	[%rd16+1032], %f391;
	add.f32 	%f392, %f661, %f3;
	st.global.f32 	[%rd16+1036], %f392;
	add.f32 	%f393, %f660, %f3;
	st.global.f32 	[%rd16+1040], %f393;
	add.f32 	%f394, %f659, %f3;
	st.global.f32 	[%rd16+1044], %f394;
	add.f32 	%f395, %f658, %f3;
	st.global.f32 	[%rd16+1048], %f395;
	add.f32 	%f396, %f657, %f3;
	st.global.f32 	[%rd16+1052], %f396;
	add.f32 	%f397, %f656, %f4;
	st.global.f32 	[%rd16+1536], %f397;
	add.f32 	%f398, %f655, %f4;
	st.global.f32 	[%rd16+1540], %f398;
	add.f32 	%f399, %f654, %f4;
	st.global.f32 	[%rd16+1544], %f399;
	add.f32 	%f400, %f653, %f4;
	st.global.f32 	[%rd16+1548], %f400;
	add.f32 	%f401, %f652, %f4;
	st.global.f32 	[%rd16+1552], %f401;
	add.f32 	%f402, %f651, %f4;
	st.global.f32 	[%rd16+1556], %f402;
	add.f32 	%f403, %f650, %f4;
	st.global.f32 	[%rd16+1560], %f403;
	add.f32 	%f404, %f649, %f4;
	st.global.f32 	[%rd16+1564], %f404;
	add.f32 	%f405, %f648, %f5;
	st.global.f32 	[%rd16+2048], %f405;
	add.f32 	%f406, %f647, %f5;
	st.global.f32 	[%rd16+2052], %f406;
	add.f32 	%f407, %f646, %f5;
	st.global.f32 	[%rd16+2056], %f407;
	add.f32 	%f408, %f645, %f5;
	st.global.f32 	[%rd16+2060], %f408;
	add.f32 	%f409, %f644, %f5;
	st.global.f32 	[%rd16+2064], %f409;
	add.f32 	%f410, %f643, %f5;
	st.global.f32 	[%rd16+2068], %f410;
	add.f32 	%f411, %f642, %f5;
	st.global.f32 	[%rd16+2072], %f411;
	add.f32 	%f412, %f641, %f5;
	st.global.f32 	[%rd16+2076], %f412;
	add.f32 	%f413, %f681, %f6;
	st.global.f32 	[%rd16+2560], %f413;
	add.f32 	%f414, %f682, %f6;
	st.global.f32 	[%rd16+2564], %f414;
	add.f32 	%f415, %f683, %f6;
	st.global.f32 	[%rd16+2568], %f415;
	add.f32 	%f416, %f684, %f6;
	st.global.f32 	[%rd16+2572], %f416;
	add.f32 	%f417, %f685, %f6;
	st.global.f32 	[%rd16+2576], %f417;
	add.f32 	%f418, %f686, %f6;
	st.global.f32 	[%rd16+2580], %f418;
	add.f32 	%f419, %f687, %f6;
	st.global.f32 	[%rd16+2584], %f419;
	add.f32 	%f420, %f688, %f6;
	st.global.f32 	[%rd16+2588], %f420;
	add.f32 	%f421, %f689, %f7;
	st.global.f32 	[%rd16+3072], %f421;
	add.f32 	%f422, %f690, %f7;
	st.global.f32 	[%rd16+3076], %f422;
	add.f32 	%f423, %f691, %f7;
	st.global.f32 	[%rd16+3080], %f423;
	add.f32 	%f424, %f692, %f7;
	st.global.f32 	[%rd16+3084], %f424;
	add.f32 	%f425, %f693, %f7;
	st.global.f32 	[%rd16+3088], %f425;
	add.f32 	%f426, %f694, %f7;
	st.global.f32 	[%rd16+3092], %f426;
	add.f32 	%f427, %f695, %f7;
	st.global.f32 	[%rd16+3096], %f427;
	add.f32 	%f428, %f696, %f7;
	st.global.f32 	[%rd16+3100], %f428;
	add.f32 	%f429, %f697, %f8;
	st.global.f32 	[%rd16+3584], %f429;
	add.f32 	%f430, %f698, %f8;
	st.global.f32 	[%rd16+3588], %f430;
	add.f32 	%f431, %f699, %f8;
	st.global.f32 	[%rd16+3592], %f431;
	add.f32 	%f432, %f700, %f8;
	st.global.f32 	[%rd16+3596], %f432;
	add.f32 	%f433, %f701, %f8;
	st.global.f32 	[%rd16+3600], %f433;
	add.f32 	%f434, %f702, %f8;
	st.global.f32 	[%rd16+3604], %f434;
	add.f32 	%f435, %f703, %f8;
	st.global.f32 	[%rd16+3608], %f435;
	add.f32 	%f436, %f704, %f8;
	st.global.f32 	[%rd16+3612], %f436;
	ret;

}


// ===== COMPILED SASS (sm_100) =====

	.target	sm_100

	.elftype	@"ET_EXEC"


//--------------------- .note.nv.tkinfo           --------------------------
	.section	.note.nv.tkinfo,"",@"SHT_NOTE"
	.sectionflags	@"SHF_NOTE_NV_TKINFO"
	.tkinfo
        /*0018*/ 	.word	0x00000002
        /*0030*/ 	.string	""
        /*0030*/ 	.string	"ptxas"
        /*0030*/ 	.string	"Cuda compilation tools, release 13.0, V13.0.88"
        /*0030*/ 	.string	"Build cuda_13.0.r13.0/compiler.36424714_0"
        /*0030*/ 	.string	"-arch sm_100 -m 64 "



//--------------------- .note.nv.cuinfo           --------------------------
	.section	.note.nv.cuinfo,"",@"SHT_NOTE"
	.sectionflags	@"SHF_NOTE_NV_CUINFO"
        /*0018*/ 	.short	0x0002
        /*001a*/ 	.short	0x0064
        /*001c*/ 	.short	0x0082
	.zero		2


//--------------------- .nv.info                  --------------------------
	.section	.nv.info,"",@"SHT_CUDA_INFO"
	.align	4


	//----- nvinfo : EIATTR_REGCOUNT
	.align		4
        /*0000*/ 	.byte	0x04, 0x2f
        /*0002*/ 	.short	(.L_1 - .L_0)
	.align		4
.L_0:
        /*0004*/ 	.word	index@(_Z4convPvS_S_)
        /*0008*/ 	.word	0x00000059


	//----- nvinfo : EIATTR_FRAME_SIZE
	.align		4
.L_1:
        /*000c*/ 	.byte	0x04, 0x11
        /*000e*/ 	.short	(.L_3 - .L_2)
	.align		4
.L_2:
        /*0010*/ 	.word	index@(_Z4convPvS_S_)
        /*0014*/ 	.word	0x00000000


	//----- nvinfo : EIATTR_REGCOUNT
	.align		4
.L_3:
        /*0018*/ 	.byte	0x04, 0x2f
        /*001a*/ 	.short	(.L_5 - .L_4)
	.align		4
.L_4:
        /*001c*/ 	.word	index@(_Z12conv_bn_reluPvS_S_S_S_S_S_)
        /*0020*/ 	.word	0x00000078


	//----- nvinfo : EIATTR_FRAME_SIZE
	.align		4
.L_5:
        /*0024*/ 	.byte	0x04, 0x11
        /*0026*/ 	.short	(.L_7 - .L_6)
	.align		4
.L_6:
        /*0028*/ 	.word	index@($__internal_1_$__cuda_sm3x_div_rn_noftz_f32_slowpath)
        /*002c*/ 	.word	0x00000000


	//----- nvinfo : EIATTR_FRAME_SIZE
	.align		4
.L_7:
        /*0030*/ 	.byte	0x04, 0x11
        /*0032*/ 	.short	(.L_9 - .L_8)
	.align		4
.L_8:
        /*0034*/ 	.word	index@($__internal_0_$__cuda_sm20_sqrt_rn_f32_slowpath)
        /*0038*/ 	.word	0x00000000


	//----- nvinfo : EIATTR_FRAME_SIZE
	.align		4
.L_9:
        /*003c*/ 	.byte	0x04, 0x11
        /*003e*/ 	.short	(.L_11 - .L_10)
	.align		4
.L_10:
        /*0040*/ 	.word	index@(_Z12conv_bn_reluPvS_S_S_S_S_S_)
        /*0044*/ 	.word	0x00000000


	//----- nvinfo : EIATTR_REGCOUNT
	.align		4
.L_11:
        /*0048*/ 	.byte	0x04, 0x2f
        /*004a*/ 	.short	(.L_13 - .L_12)
	.align		4
.L_12:
        /*004c*/ 	.word	index@(_Z24default_function_kernel0PvS_S_S_)
        /*0050*/ 	.word	0x00000060


	//----- nvinfo : EIATTR_FRAME_SIZE
	.align		4
.L_13:
        /*0054*/ 	.byte	0x04, 0x11
        /*0056*/ 	.short	(.L_15 - .L_14)
	.align		4
.L_14:
        /*0058*/ 	.word	index@(_Z24default_function_kernel0PvS_S_S_)
        /*005c*/ 	.word	0x00000000


	//----- nvinfo : EIATTR_MIN_STACK_SIZE
	.align		4
.L_15:
        /*0060*/ 	.byte	0x04, 0x12
        /*0062*/ 	.short	(.L_17 - .L_16)
	.align		4
.L_16:
        /*0064*/ 	.word	index@(_Z24default_function_kernel0PvS_S_S_)
        /*0068*/ 	.word	0x00000000


	//----- nvinfo : EIATTR_MIN_STACK_SIZE
	.align		4
.L_17:
        /*006c*/ 	.byte	0x04, 0x12
        /*006e*/ 	.short	(.L_19 - .L_18)
	.align		4
.L_18:
        /*0070*/ 	.word	index@(_Z12conv_bn_reluPvS_S_S_S_S_S_)
        /*0074*/ 	.word	0x00000000


	//----- nvinfo : EIATTR_MIN_STACK_SIZE
	.align		4
.L_19:
        /*0078*/ 	.byte	0x04, 0x12
        /*007a*/ 	.short	(.L_21 - .L_20)
	.align		4
.L_20:
        /*007c*/ 	.word	index@(_Z4convPvS_S_)
        /*0080*/ 	.word	0x00000000
.L_21:


//--------------------- .nv.compat                --------------------------
	.section	.nv.compat,"",@"SHT_CUDA_COMPAT_INFO"
	.align	4
        /*0000*/ 	.byte	0x02, 0x09, 0x00, 0x00, 0x02, 0x02, 0x01, 0x00, 0x02, 0x05, 0x05, 0x00, 0x03, 0x07, 0x01, 0x01
        /*0010*/ 	.byte	0x02, 0x03, 0x00, 0x00, 0x02, 0x06, 0x01, 0x00, 0x04, 0x0b, 0x08, 0x00, 0x01, 0x00, 0x00, 0x00
        /*0020*/ 	.byte	0x00, 0x00, 0x00, 0x00


//--------------------- .nv.info._Z24default_function_kernel0PvS_S_S_ --------------------------
	.section	.nv.info._Z24default_function_kernel0PvS_S_S_,"",@"SHT_CUDA_INFO"
	.sectionflags	@""
	.align	4


	//----- nvinfo : EIATTR_CUDA_API_VERSION
	.align		4
        /*0000*/ 	.byte	0x04, 0x37
        /*0002*/ 	.short	(.L_23 - .L_22)
.L_22:
        /*0004*/ 	.word	0x00000082


	//----- nvinfo : EIATTR_KPARAM_INFO
	.align		4
.L_23:
        /*0008*/ 	.byte	0x04, 0x17
        /*000a*/ 	.short	(.L_25 - .L_24)
.L_24:
        /*000c*/ 	.word	0x00000000
        /*0010*/ 	.short	0x0003
        /*0012*/ 	.short	0x0018
        /*0014*/ 	.byte	0x00, 0xf5, 0x21, 0x00


	//----- nvinfo : EIATTR_KPARAM_INFO
	.align		4
.L_25:
        /*0018*/ 	.byte	0x04, 0x17
        /*001a*/ 	.short	(.L_27 - .L_26)
.L_26:
        /*001c*/ 	.word	0x00000000
        /*0020*/ 	.short	0x0002
        /*0022*/ 	.short	0x0010
        /*0024*/ 	.byte	0x00, 0xf5, 0x21, 0x00


	//----- nvinfo : EIATTR_KPARAM_INFO
	.align		4
.L_27:
        /*0028*/ 	.byte	0x04, 0x17
        /*002a*/ 	.short	(.L_29 - .L_28)
.L_28:
        /*002c*/ 	.word	0x00000000
        /*0030*/ 	.short	0x0001
        /*0032*/ 	.short	0x0008
        /*0034*/ 	.byte	0x00, 0xf5, 0x21, 0x00


	//----- nvinfo : EIATTR_KPARAM_INFO
	.align		4
.L_29:
        /*0038*/ 	.byte	0x04, 0x17
        /*003a*/ 	.short	(.L_31 - .L_30)
.L_30:
        /*003c*/ 	.word	0x00000000
        /*0040*/ 	.short	0x0000
        /*0042*/ 	.short	0x0000
        /*0044*/ 	.byte	0x00, 0xf5, 0x21, 0x00


	//----- nvinfo : EIATTR_SPARSE_MMA_MASK
	.align		4
.L_31:
        /*0048*/ 	.byte	0x03, 0x50
        /*004a*/ 	.short	0x0000


	//----- nvinfo : EIATTR_MAXREG_COUNT
	.align		4
        /*004c*/ 	.byte	0x03, 0x1b
        /*004e*/ 	.short	0x00ff


	//----- nvinfo : EIATTR_NUM_BARRIERS
	.align		4
        /*0050*/ 	.byte	0x02, 0x4c
        /*0052*/ 	.byte	0x01
	.zero		1


	//----- nvinfo : EIATTR_MERCURY_ISA_VERSION
	.align		4
        /*0054*/ 	.byte	0x03, 0x5f
        /*0056*/ 	.short	0x0101


	//----- nvinfo : EIATTR_VRC_CTA_INIT_COUNT
	.align		4
        /*0058*/ 	.byte	0x02, 0x4a
	.zero		1
	.zero		1


	//----- nvinfo : EIATTR_EXIT_INSTR_OFFSETS
	.align		4
        /*005c*/ 	.byte	0x04, 0x1c
        /*005e*/ 	.short	(.L_33 - .L_32)


	//   ....[0]....
.L_32:
        /*0060*/ 	.word	0x000015d0


	//----- nvinfo : EIATTR_CBANK_PARAM_SIZE
	.align		4
.L_33:
        /*0064*/ 	.byte	0x03, 0x19
        /*0066*/ 	.short	0x0020


	//----- nvinfo : EIATTR_PARAM_CBANK
	.align		4
        /*0068*/ 	.byte	0x04, 0x0a
        /*006a*/ 	.short	(.L_35 - .L_34)
	.align		4
.L_34:
        /*006c*/ 	.word	index@(.nv.constant0._Z24default_function_kernel0PvS_S_S_)
        /*0070*/ 	.short	0x0380
        /*0072*/ 	.short	0x0020


	//----- nvinfo : EIATTR_SW_WAR
	.align		4
.L_35:
        /*0074*/ 	.byte	0x04, 0x36
        /*0076*/ 	.short	(.L_37 - .L_36)
.L_36:
        /*0078*/ 	.word	0x00000008
.L_37:


//--------------------- .nv.info._Z12conv_bn_reluPvS_S_S_S_S_S_ --------------------------
	.section	.nv.info._Z12conv_bn_reluPvS_S_S_S_S_S_,"",@"SHT_CUDA_INFO"
	.sectionflags	@""
	.align	4


	//----- nvinfo : EIATTR_CUDA_API_VERSION
	.align		4
        /*0000*/ 	.byte	0x04, 0x37
        /*0002*/ 	.short	(.L_39 - .L_38)
.L_38:
        /*0004*/ 	.word	0x00000082


	//----- nvinfo : EIATTR_KPARAM_INFO
	.align		4
.L_39:
        /*0008*/ 	.byte	0x04, 0x17
        /*000a*/ 	.short	(.L_41 - .L_40)
.L_40:
        /*000c*/ 	.word	0x00000000
        /*0010*/ 	.short	0x0006
        /*0012*/ 	.short	0x0030
        /*0014*/ 	.byte	0x00, 0xf5, 0x21, 0x00


	//----- nvinfo : EIATTR_KPARAM_INFO
	.align		4
.L_41:
        /*0018*/ 	.byte	0x04, 0x17
        /*001a*/ 	.short	(.L_43 - .L_42)
.L_42:
        /*001c*/ 	.word	0x00000000
        /*0020*/ 	.short	0x0005
        /*0022*/ 	.short	0x0028
        /*0024*/ 	.byte	0x00, 0xf5, 0x21, 0x00


	//----- nvinfo : EIATTR_KPARAM_INFO
	.align		4
.L_43:
        /*0028*/ 	.byte	0x04, 0x17
        /*002a*/ 	.short	(.L_45 - .L_44)
.L_44:
        /*002c*/ 	.word	0x00000000
        /*0030*/ 	.short	0x0004
        /*0032*/ 	.short	0x0020
        /*0034*/ 	.byte	0x00, 0xf5, 0x21, 0x00


	//----- nvinfo : EIATTR_KPARAM_INFO
	.align		4
.L_45:
        /*0038*/ 	.byte	0x04, 0x17
        /*003a*/ 	.short	(.L_47 - .L_46)
.L_46:
        /*003c*/ 	.word	0x00000000
        /*0040*/ 	.short	0x0003
        /*0042*/ 	.short	0x0018
        /*0044*/ 	.byte	0x00, 0xf5, 0x21, 0x00


	//----- nvinfo : EIATTR_KPARAM_INFO
	.align		4
.L_47:
        /*0048*/ 	.byte	0x04, 0x17
        /*004a*/ 	.short	(.L_49 - .L_48)
.L_48:
        /*004c*/ 	.word	0x00000000
        /*0050*/ 	.short	0x0002
        /*0052*/ 	.short	0x0010
        /*0054*/ 	.byte	0x00, 0xf5, 0x21, 0x00


	//----- nvinfo : EIATTR_KPARAM_INFO
	.align		4
.L_49:
        /*0058*/ 	.byte	0x04, 0x17
        /*005a*/ 	.short	(.L_51 - .L_50)
.L_50:
        /*005c*/ 	.word	0x00000000
        /*0060*/ 	.short	0x0001
        /*0062*/ 	.short	0x0008
        /*0064*/ 	.byte	0x00, 0xf5, 0x21, 0x00


	//----- nvinfo : EIATTR_KPARAM_INFO
	.align		4
.L_51:
        /*0068*/ 	.byte	0x04, 0x17
        /*006a*/ 	.short	(.L_53 - .L_52)
.L_52:
        /*006c*/ 	.word	0x00000000
        /*0070*/ 	.short	0x0000
        /*0072*/ 	.short	0x0000
        /*0074*/ 	.byte	0x00, 0xf5, 0x21, 0x00


	//----- nvinfo : EIATTR_SPARSE_MMA_MASK
	.align		4
.L_53:
        /*0078*/ 	.byte	0x03, 0x50
        /*007a*/ 	.short	0x0000


	//----- nvinfo : EIATTR_MAXREG_COUNT
	.align		4
        /*007c*/ 	.byte	0x03, 0x1b
        /*007e*/ 	.short	0x00ff


	//----- nvinfo : EIATTR_NUM_BARRIERS
	.align		4
        /*0080*/ 	.byte	0x02, 0x4c
        /*0082*/ 	.byte	0x01
	.zero		1


	//----- nvinfo : EIATTR_MERCURY_ISA_VERSION
	.align		4
        /*0084*/ 	.byte	0x03, 0x5f
        /*0086*/ 	.short	0x0101


	//----- nvinfo : EIATTR_VRC_CTA_INIT_COUNT
	.align		4
        /*0088*/ 	.byte	0x02, 0x4a
	.zero		1
	.zero		1


	//----- nvinfo : EIATTR_EXIT_INSTR_OFFSETS
	.align		4
        /*008c*/ 	.byte	0x04, 0x1c
        /*008e*/ 	.short	(.L_55 - .L_54)


	//   ....[0]....
.L_54:
        /*0090*/ 	.word	0x00008410


	//----- nvinfo : EIATTR_CRS_STACK_SIZE
	.align		4
.L_55:
        /*0094*/ 	.byte	0x04, 0x1e
        /*0096*/ 	.short	(.L_57 - .L_56)
.L_56:
        /*0098*/ 	.word	0x00000000


	//----- nvinfo : EIATTR_CBANK_PARAM_SIZE
	.align		4
.L_57:
        /*009c*/ 	.byte	0x03, 0x19
        /*009e*/ 	.short	0x0038


	//----- nvinfo : EIATTR_PARAM_CBANK
	.align		4
        /*00a0*/ 	.byte	0x04, 0x0a
        /*00a2*/ 	.short	(.L_59 - .L_58)
	.align		4
.L_58:
        /*00a4*/ 	.word	index@(.nv.constant0._Z12conv_bn_reluPvS_S_S_S_S_S_)
        /*00a8*/ 	.short	0x0380
        /*00aa*/ 	.short	0x0038


	//----- nvinfo : EIATTR_SW_WAR
	.align		4
.L_59:
        /*00ac*/ 	.byte	0x04, 0x36
        /*00ae*/ 	.short	(.L_61 - .L_60)
.L_60:
        /*00b0*/ 	.word	0x00000008
.L_61:


//--------------------- .nv.info._Z4convPvS_S_    --------------------------
	.section	.nv.info._Z4convPvS_S_,"",@"SHT_CUDA_INFO"
	.sectionflags	@""
	.align	4


	//----- nvinfo : EIATTR_CUDA_API_VERSION
	.align		4
        /*0000*/ 	.byte	0x04, 0x37
        /*0002*/ 	.short	(.L_63 - .L_62)
.L_62:
        /*0004*/ 	.word	0x00000082


	//----- nvinfo : EIATTR_KPARAM_INFO
	.align		4
.L_63:
        /*0008*/ 	.byte	0x04, 0x17
        /*000a*/ 	.short	(.L_65 - .L_64)
.L_64:
        /*000c*/ 	.word	0x00000000
        /*0010*/ 	.short	0x0002
        /*0012*/ 	.short	0x0010
        /*0014*/ 	.byte	0x00, 0xf5, 0x21, 0x00


	//----- nvinfo : EIATTR_KPARAM_INFO
	.align		4
.L_65:
        /*0018*/ 	.byte	0x04, 0x17
        /*001a*/ 	.short	(.L_67 - .L_66)
.L_66:
        /*001c*/ 	.word	0x00000000
        /*0020*/ 	.short	0x0001
        /*0022*/ 	.short	0x0008
        /*0024*/ 	.byte	0x00, 0xf5, 0x21, 0x00


	//----- nvinfo : EIATTR_KPARAM_INFO
	.align		4
.L_67:
        /*0028*/ 	.byte	0x04, 0x17
        /*002a*/ 	.short	(.L_69 - .L_68)
.L_68:
        /*002c*/ 	.word	0x00000000
        /*0030*/ 	.short	0x0000
        /*0032*/ 	.short	0x0000
        /*0034*/ 	.byte	0x00, 0xf5, 0x21, 0x00


	//----- nvinfo : EIATTR_SPARSE_MMA_MASK
	.align		4
.L_69:
        /*0038*/ 	.byte	0x03, 0x50
        /*003a*/ 	.short	0x0000


	//----- nvinfo : EIATTR_MAXREG_COUNT
	.align		4
        /*003c*/ 	.byte	0x03, 0x1b
        /*003e*/ 	.short	0x00ff


	//----- nvinfo : EIATTR_NUM_BARRIERS
	.align		4
        /*0040*/ 	.byte	0x02, 0x4c
        /*0042*/ 	.byte	0x01
	.zero		1


	//----- nvinfo : EIATTR_MERCURY_ISA_VERSION
	.align		4
        /*0044*/ 	.byte	0x03, 0x5f
        /*0046*/ 	.short	0x0101


	//----- nvinfo : EIATTR_VRC_CTA_INIT_COUNT
	.align		4
        /*0048*/ 	.byte	0x02, 0x4a
	.zero		1
	.zero		1


	//----- nvinfo : EIATTR_EXIT_INSTR_OFFSETS
	.align		4
        /*004c*/ 	.byte	0x04, 0x1c
        /*004e*/ 	.short	(.L_71 - .L_70)


	//   ....[0]....
.L_70:
        /*0050*/ 	.word	0x000010e0


	//----- nvinfo : EIATTR_CBANK_PARAM_SIZE
	.align		4
.L_71:
        /*0054*/ 	.byte	0x03, 0x19
        /*0056*/ 	.short	0x0018


	//----- nvinfo : EIATTR_PARAM_CBANK
	.align		4
        /*0058*/ 	.byte	0x04, 0x0a
        /*005a*/ 	.short	(.L_73 - .L_72)
	.align		4
.L_72:
        /*005c*/ 	.word	index@(.nv.constant0._Z4convPvS_S_)
        /*0060*/ 	.short	0x0380
        /*0062*/ 	.short	0x0018


	//----- nvinfo : EIATTR_SW_WAR
	.align		4
.L_73:
        /*0064*/ 	.byte	0x04, 0x36
        /*0066*/ 	.short	(.L_75 - .L_74)
.L_74:
        /*0068*/ 	.word	0x00000008
.L_75:


//--------------------- .nv.callgraph             --------------------------
	.section	.nv.callgraph,"",@"SHT_CUDA_CALLGRAPH"
	.align	4
	.sectionentsize	8
	.align		4
        /*0000*/ 	.word	0x00000000
	.align		4
        /*0004*/ 	.word	0xffffffff
	.align		4
        /*0008*/ 	.word	0x00000000
	.align		4
        /*000c*/ 	.word	0xfffffffe
	.align		4
        /*0010*/ 	.word	0x00000000
	.align		4
        /*0014*/ 	.word	0xfffffffd
	.align		4
        /*0018*/ 	.word	0x00000000
	.align		4
        /*001c*/ 	.word	0xfffffffc


//--------------------- .text._Z24default_function_kernel0PvS_S_S_ --------------------------
	.section	.text._Z24default_function_kernel0PvS_S_S_,"ax",@progbits
	.align	128
        .global         _Z24default_function_kernel0PvS_S_S_
        .type           _Z24default_function_kernel0PvS_S_S_,@function
        .size           _Z24default_function_kernel0PvS_S_S_,(.L_x_188 - _Z24default_function_kernel0PvS_S_S_)
        .other          _Z24default_function_kernel0PvS_S_S_,@"STO_CUDA_ENTRY STV_DEFAULT"
_Z24default_function_kernel0PvS_S_S_:
.text._Z24default_function_kernel0PvS_S_S_:
[----:B------:R-:W-:Y:S08]  /*0000*/  LDC R1, c[0x0][0x37c] ;  /* 0x0000df00ff017b82 */ /* 0x000ff00000000800 */
[----:B------:R-:W0:Y:S01]  /*0010*/  S2UR UR6, SR_CTAID.Z ;  /* 0x00000000000679c3 */ /* 0x000e220000002700 */
[----:B------:R-:W1:Y:S01]  /*0020*/  S2R R0, SR_CTAID.Y ;  /* 0x0000000000007919 */ /* 0x000e620000002600 */
[----:B------:R-:W2:Y:S01]  /*0030*/  LDCU.64 UR10, c[0x0][0x358] ;  /* 0x00006b00ff0a77ac */ /* 0x000ea20008000a00 */
[----:B------:R-:W1:Y:S05]  /*0040*/  S2R R3, SR_TID.X ;  /* 0x0000000000037919 */ /* 0x000e6a0000002100 */
[----:B------:R-:W3:Y:S01]  /*0050*/  LDC.64 R6, c[0x0][0x390] ;  /* 0x0000e400ff067b82 */ /* 0x000ee20000000a00 */
[----:B0-----:R-:W-:-:S04]  /*0060*/  ULOP3.LUT UR4, UR6, 0xffff, URZ, 0xc0, !UPT ;  /* 0x0000ffff06047892 */ /* 0x001fc8000f8ec0ff */
[----:B------:R-:W-:-:S04]  /*0070*/  USHF.R.U32.HI UR4, URZ, 0x1, UR4 ;  /* 0x00000001ff047899 */ /* 0x000fc80008011604 */
[----:B------:R-:W-:-:S04]  /*0080*/  ULOP3.LUT UR4, UR4, 0xffff, URZ, 0xc0, !UPT ;  /* 0x0000ffff04047892 */ /* 0x000fc8000f8ec0ff */
[----:B------:R-:W-:Y:S01]  /*0090*/  UIMAD UR4, UR4, 0x4925, URZ ;  /* 0x00004925040478a4 */ /* 0x000fe2000f8e02ff */
[----:B-1----:R-:W-:-:S03]  /*00a0*/  LEA R3, R0, R3, 0x3 ;  /* 0x0000000300037211 */ /* 0x002fc600078e18ff */
[----:B------:R-:W-:Y:S01]  /*00b0*/  USHF.R.U32.HI UR4, URZ, 0x11, UR4 ;  /* 0x00000011ff047899 */ /* 0x000fe20008011604 */
[----:B------:R-:W-:-:S03]  /*00c0*/  SHF.L.U32 R3, R3, 0x3, RZ ;  /* 0x0000000303037819 */ /* 0x000fc600000006ff */
[----:B------:R-:W-:Y:S02]  /*00d0*/  UPRMT UR5, UR4, 0x9910, URZ ;  /* 0x0000991004057896 */ /* 0x000fe400080000ff */
[----:B---3--:R-:W-:Y:S02]  /*00e0*/  IMAD.WIDE.U32 R6, R3, 0x4, R6 ;  /* 0x0000000403067825 */ /* 0x008fe400078e0006 */
[----:B------:R-:W-:Y:S02]  /*00f0*/  UIMAD UR5, UR5, 0xe, URZ ;  /* 0x0000000e050578a4 */ /* 0x000fe4000f8e02ff */
[----:B------:R-:W-:Y:S02]  /*0100*/  HFMA2 R81, -RZ, RZ, 0, 0 ;  /* 0x00000000ff517431 */ /* 0x000fe400000001ff */
[----:B------:R-:W-:Y:S01]  /*0110*/  HFMA2 R67, -RZ, RZ, 0, 0 ;  /* 0x00000000ff437431 */ /* 0x000fe200000001ff */
[----:B------:R-:W-:Y:S01]  /*0120*/  UIADD3 UR5, UPT, UPT, URZ, -UR5, URZ ;  /* 0x80000005ff057290 */ /* 0x000fe2000fffe0ff */
[----:B------:R-:W-:Y:S01]  /*0130*/  HFMA2 R71, -RZ, RZ, 0, 0 ;  /* 0x00000000ff477431 */ /* 0x000fe200000001ff */
[----:B--2---:R-:W5:Y:S02]  /*0140*/  LDG.E.CONSTANT R88, desc[UR10][R6.64] ;  /* 0x0000000a06587981 */ /* 0x004f64000c1e9900 */
[----:B------:R-:W-:Y:S01]  /*0150*/  UPRMT UR5, UR5, 0x7710, URZ ;  /* 0x0000771005057896 */ /* 0x000fe200080000ff */
[----:B------:R-:W-:Y:S01]  /*0160*/  CS2R R78, SRZ ;  /* 0x00000000004e7805 */ /* 0x000fe2000001ff00 */
[----:B------:R-:W5:Y:S01]  /*0170*/  LDG.E.CONSTANT R87, desc[UR10][R6.64+0x4] ;  /* 0x0000040a06577981 */ /* 0x000f62000c1e9900 */
[----:B------:R-:W-:Y:S01]  /*0180*/  CS2R R76, SRZ ;  /* 0x00000000004c7805 */ /* 0x000fe2000001ff00 */
[----:B------:R-:W-:Y:S01]  /*0190*/  UIADD3 UR5, UPT, UPT, UR5, UR6, URZ ;  /* 0x0000000605057290 */ /* 0x000fe2000fffe0ff */
[----:B------:R-:W-:Y:S01]  /*01a0*/  CS2R R74, SRZ ;  /* 0x00000000004a7805 */ /* 0x000fe2000001ff00 */
[----:B------:R-:W5:Y:S01]  /*01b0*/  LDG.E.CONSTANT R86, desc[UR10][R6.64+0x8] ;  /* 0x0000080a06567981 */ /* 0x000f62000c1e9900 */
[----:B------:R-:W-:-:S02]  /*01c0*/  CS2R R72, SRZ ;  /* 0x0000000000487805 */ /* 0x000fc4000001ff00 */
[----:B------:R-:W-:Y:S02]  /*01d0*/  CS2R R2, SRZ ;  /* 0x0000000000027805 */ /* 0x000fe4000001ff00 */
[----:B------:R-:W-:Y:S01]  /*01e0*/  CS2R R4, SRZ ;  /* 0x0000000000047805 */ /* 0x000fe2000001ff00 */
[----:B------:R-:W5:Y:S01]  /*01f0*/  LDG.E.CONSTANT R85, desc[UR10][R6.64+0xc] ;  /* 0x00000c0a06557981 */ /* 0x000f62000c1e9900 */
[----:B------:R-:W-:Y:S02]  /*0200*/  MOV R0, RZ ;  /* 0x000000ff00007202 */ /* 0x000fe40000000f00 */
[----:B------:R-:W-:Y:S02]  /*0210*/  CS2R R8, SRZ ;  /* 0x0000000000087805 */ /* 0x000fe4000001ff00 */
[----:B------:R-:W-:Y:S01]  /*0220*/  CS2R R10, SRZ ;  /* 0x00000000000a7805 */ /* 0x000fe2000001ff00 */
[----:B------:R-:W5:Y:S01]  /*0230*/  LDG.E.CONSTANT R84, desc[UR10][R6.64+0x10] ;  /* 0x0000100a06547981 */ /* 0x000f62000c1e9900 */
[----:B------:R-:W-:-:S02]  /*0240*/  CS2R R12, SRZ ;  /* 0x00000000000c7805 */ /* 0x000fc4000001ff00 */
[----:B------:R-:W-:Y:S02]  /*0250*/  CS2R R14, SRZ ;  /* 0x00000000000e7805 */ /* 0x000fe4000001ff00 */
[----:B------:R-:W-:Y:S01]  /*0260*/  CS2R R16, SRZ ;  /* 0x0000000000107805 */ /* 0x000fe2000001ff00 */
[----:B------:R-:W5:Y:S01]  /*0270*/  LDG.E.CONSTANT R83, desc[UR10][R6.64+0x14] ;  /* 0x0000140a06537981 */ /* 0x000f62000c1e9900 */
[----:B------:R-:W-:Y:S02]  /*0280*/  CS2R R18, SRZ ;  /* 0x0000000000127805 */ /* 0x000fe4000001ff00 */
[----:B------:R-:W-:Y:S02]  /*0290*/  CS2R R20, SRZ ;  /* 0x0000000000147805 */ /* 0x000fe4000001ff00 */
[----:B------:R-:W-:Y:S01]  /*02a0*/  CS2R R22, SRZ ;  /* 0x0000000000167805 */ /* 0x000fe2000001ff00 */
[----:B------:R-:W5:Y:S01]  /*02b0*/  LDG.E.CONSTANT R82, desc[UR10][R6.64+0x18] ;  /* 0x0000180a06527981 */ /* 0x000f62000c1e9900 */
[----:B------:R-:W-:-:S02]  /*02c0*/  CS2R R36, SRZ ;  /* 0x0000000000247805 */ /* 0x000fc4000001ff00 */
[----:B------:R-:W-:Y:S02]  /*02d0*/  CS2R R38, SRZ ;  /* 0x0000000000267805 */ /* 0x000fe4000001ff00 */
[----:B------:R-:W-:Y:S01]  /*02e0*/  CS2R R40, SRZ ;  /* 0x0000000000287805 */ /* 0x000fe2000001ff00 */
[----:B------:R0:W5:Y:S01]  /*02f0*/  LDG.E.CONSTANT R80, desc[UR10][R6.64+0x1c] ;  /* 0x00001c0a06507981 */ /* 0x000162000c1e9900 */
[----:B------:R-:W-:Y:S02]  /*0300*/  CS2R R42, SRZ ;  /* 0x00000000002a7805 */ /* 0x000fe4000001ff00 */
[----:B------:R-:W-:Y:S02]  /*0310*/  CS2R R44, SRZ ;  /* 0x00000000002c7805 */ /* 0x000fe4000001ff00 */
[----:B------:R-:W-:Y:S02]  /*0320*/  CS2R R46, SRZ ;  /* 0x00000000002e7805 */ /* 0x000fe4000001ff00 */
[----:B------:R-:W-:-:S02]  /*0330*/  CS2R R48, SRZ ;  /* 0x0000000000307805 */ /* 0x000fc4000001ff00 */
[----:B------:R-:W-:Y:S02]  /*0340*/  CS2R R50, SRZ ;  /* 0x0000000000327805 */ /* 0x000fe4000001ff00 */
[----:B------:R-:W-:Y:S02]  /*0350*/  CS2R R52, SRZ ;  /* 0x0000000000347805 */ /* 0x000fe4000001ff00 */
[----:B------:R-:W-:Y:S02]  /*0360*/  CS2R R54, SRZ ;  /* 0x0000000000367805 */ /* 0x000fe4000001ff00 */
[----:B------:R-:W-:Y:S02]  /*0370*/  CS2R R56, SRZ ;  /* 0x0000000000387805 */ /* 0x000fe4000001ff00 */
[----:B------:R-:W-:Y:S02]  /*0380*/  CS2R R58, SRZ ;  /* 0x00000000003a7805 */ /* 0x000fe4000001ff00 */
[----:B0-----:R-:W-:-:S02]  /*0390*/  CS2R R6, SRZ ;  /* 0x0000000000067805 */ /* 0x001fc4000001ff00 */
[----:B------:R-:W-:Y:S02]  /*03a0*/  CS2R R60, SRZ ;  /* 0x00000000003c7805 */ /* 0x000fe4000001ff00 */
[----:B------:R-:W-:Y:S02]  /*03b0*/  CS2R R62, SRZ ;  /* 0x00000000003e7805 */ /* 0x000fe4000001ff00 */
[----:B------:R-:W-:Y:S02]  /*03c0*/  CS2R R64, SRZ ;  /* 0x0000000000407805 */ /* 0x000fe4000001ff00 */
[----:B------:R-:W-:Y:S01]  /*03d0*/  MOV R69, RZ ;  /* 0x000000ff00457202 */ /* 0x000fe20000000f00 */
[----:B------:R-:W-:-:S12]  /*03e0*/  ULOP3.LUT UR5, UR5, 0xffff, URZ, 0xc0, !UPT ;  /* 0x0000ffff05057892 */ /* 0x000fd8000f8ec0ff */
.L_x_5:
[----:B------:R-:W-:-:S07]  /*03f0*/  MOV R66, RZ ;  /* 0x000000ff00427202 */ /* 0x000fce0000000f00 */
.L_x_4:
[C---:B------:R-:W-:Y:S02]  /*0400*/  LOP3.LUT P0, RZ, R66.reuse, UR4, RZ, 0xfc, !PT ;  /* 0x0000000442ff7c12 */ /* 0x040fe4000f80fcff */
[----:B------:R-:W-:Y:S02]  /*0410*/  IADD3 R24, PT, PT, R66, UR4, RZ ;  /* 0x0000000442187c10 */ /* 0x000fe4000fffe0ff */
[----:B------:R-:W-:Y:S02]  /*0420*/  MOV R68, RZ ;  /* 0x000000ff00447202 */ /* 0x000fe40000000f00 */
[----:B------:R-:W-:-:S13]  /*0430*/  ISETP.LT.U32.AND P0, PT, R24, 0xf, P0 ;  /* 0x0000000f1800780c */ /* 0x000fda0000701070 */
.L_x_3:
[----:B------:R-:W-:Y:S01]  /*0440*/  ULOP3.LUT UR6, UR5, 0xf, URZ, 0x3c, !UPT ;  /* 0x0000000f05067892 */ /* 0x000fe2000f8e3cff */
[----:B------:R-:W-:Y:S01]  /*0450*/  BAR.SYNC.DEFER_BLOCKING 0x0 ;  /* 0x0000000000007b1d */ /* 0x000fe20000010000 */
[C---:B------:R-:W-:Y:S02]  /*0460*/  LOP3.LUT P1, RZ, R68.reuse, UR5, RZ, 0xfc, !PT ;  /* 0x0000000544ff7c12 */ /* 0x040fe4000f82fcff */
[----:B------:R-:W-:Y:S02]  /*0470*/  CS2R R26, SRZ ;  /* 0x00000000001a7805 */ /* 0x000fe4000001ff00 */
[----:B------:R-:W-:Y:S02]  /*0480*/  CS2R R24, SRZ ;  /* 0x0000000000187805 */ /* 0x000fe4000001ff00 */
[----:B------:R-:W-:Y:S01]  /*0490*/  ISETP.LT.U32.AND P1, PT, R68, UR6, P1 ;  /* 0x0000000644007c0c */ /* 0x000fe20008f21070 */
[----:B------:R-:W-:-:S12]  /*04a0*/  @!P0 BRA `(.L_x_0) ;  /* 0x0000000000648947 */ /* 0x000fd80003800000 */
[----:B------:R-:W0:Y:S01]  /*04b0*/  S2R R70, SR_TID.X ;  /* 0x0000000000467919 */ /* 0x000e220000002100 */
[----:B------:R-:W0:Y:S01]  /*04c0*/  S2UR UR6, SR_CTAID.X ;  /* 0x00000000000679c3 */ /* 0x000e220000002500 */
[----:B------:R-:W-:-:S07]  /*04d0*/  CS2R R30, SRZ ;  /* 0x00000000001e7805 */ /* 0x000fce000001ff00 */
[----:B------:R-:W1:Y:S08]  /*04e0*/  S2UR UR7, SR_CTAID.Z ;  /* 0x00000000000779c3 */ /* 0x000e700000002700 */
[----:B------:R-:W2:Y:S01]  /*04f0*/  LDC.64 R32, c[0x0][0x380] ;  /* 0x0000e000ff207b82 */ /* 0x000ea20000000a00 */
[----:B0-----:R-:W-:Y:S02]  /*0500*/  LEA R29, R70, UR6, 0x1 ;  /* 0x00000006461d7c11 */ /* 0x001fe4000f8e08ff */
[----:B-1----:R-:W-:-:S02]  /*0510*/  IADD3 R28, PT, PT, R68, UR7, RZ ;  /* 0x00000007441c7c10 */ /* 0x002fc4000fffe0ff */
[----:B------:R-:W-:-:S04]  /*0520*/  LEA R29, R29, R70, 0x3 ;  /* 0x000000461d1d7211 */ /* 0x000fc800078e18ff */
[----:B------:R-:W-:-:S05]  /*0530*/  LEA R29, R78, R29, 0x7 ;  /* 0x0000001d4e1d7211 */ /* 0x000fca00078e38ff */
[----:B------:R-:W-:-:S05]  /*0540*/  IMAD R29, R66, 0xe000, R29 ;  /* 0x0000e000421d7824 */ /* 0x000fca00078e021d */
[----:B------:R-:W-:-:S04]  /*0550*/  LEA R29, R28, R29, 0xc ;  /* 0x0000001d1c1d7211 */ /* 0x000fc800078e60ff */
[----:B------:R-:W-:-:S05]  /*0560*/  LEA R29, R29, 0xfff88000, 0x3 ;  /* 0xfff880001d1d7811 */ /* 0x000fca00078e18ff */
[----:B--2---:R-:W-:Y:S01]  /*0570*/  IMAD.WIDE R32, R29, 0x4, R32 ;  /* 0x000000041d207825 */ /* 0x004fe200078e0220 */
[----:B------:R-:W-:-:S06]  /*0580*/  CS2R R28, SRZ ;  /* 0x00000000001c7805 */ /* 0x000fcc000001ff00 */
[----:B------:R-:W2:Y:S01]  /*0590*/  @P1 LDG.E.128.CONSTANT R28, desc[UR10][R32.64] ;  /* 0x0000000a201c1981 */ /* 0x000ea2000c1e9d00 */
[----:B------:R-:W0:Y:S01]  /*05a0*/  S2UR UR7, SR_CgaCtaId ;  /* 0x00000000000779c3 */ /* 0x000e220000008800 */
[----:B------:R-:W-:Y:S01]  /*05b0*/  UMOV UR6, 0x400 ;  /* 0x0000040000067882 */ /* 0x000fe20000000000 */
[----:B------:R-:W-:-:S04]  /*05c0*/  LEA R34, R70, R70, 0x3 ;  /* 0x0000004646227211 */ /* 0x000fc800078e18ff */
[----:B------:R-:W-:Y:S01]  /*05d0*/  SHF.L.U32 R34, R34, 0x3, RZ ;  /* 0x0000000322227819 */ /* 0x000fe200000006ff */
[----:B0-----:R-:W-:-:S06]  /*05e0*/  ULEA UR8, UR7, UR6, 0x18 ;  /* 0x0000000607087291 */ /* 0x001fcc000f8ec0ff */
[----:B------:R-:W-:-:S05]  /*05f0*/  LEA R34, R34, UR8, 0x2 ;  /* 0x0000000822227c11 */ /* 0x000fca000f8e10ff */
[----:B--2---:R1:W-:Y:S01]  /*0600*/  STS.128 [R34], R28 ;  /* 0x0000001c22007388 */ /* 0x0043e20000000c00 */
[----:B------:R-:W-:Y:S05]  /*0610*/  @!P1 BRA `(.L_x_1) ;  /* 0x0000000000289947 */ /* 0x000fea0003800000 */
[----:B------:R2:W5:Y:S01]  /*0620*/  LDG.E.128.CONSTANT R24, desc[UR10][R32.64+0x10] ;  /* 0x0000100a20187981 */ /* 0x000562000c1e9d00 */
[----:B------:R-:W-:Y:S05]  /*0630*/  BRA `(.L_x_1) ;  /* 0x0000000000207947 */ /* 0x000fea0003800000 */
.L_x_0:
[----:B------:R-:W0:Y:S01]  /*0640*/  S2R R70, SR_TID.X ;  /* 0x0000000000467919 */ /* 0x000e220000002100 */
[----:B------:R-:W1:Y:S01]  /*0650*/  S2UR UR7, SR_CgaCtaId ;  /* 0x00000000000779c3 */ /* 0x000e620000008800 */
[----:B------:R-:W-:Y:S02]  /*0660*/  UMOV UR6, 0x400 ;  /* 0x0000040000067882 */ /* 0x000fe40000000000 */
[----:B-1----:R-:W-:Y:S01]  /*0670*/  ULEA UR8, UR7, UR6, 0x18 ;  /* 0x0000000607087291 */ /* 0x002fe2000f8ec0ff */
[----:B0-----:R-:W-:-:S04]  /*0680*/  LEA R28, R70, R70, 0x3 ;  /* 0x00000046461c7211 */ /* 0x001fc800078e18ff */
[----:B------:R-:W-:-:S04]  /*0690*/  SHF.L.U32 R28, R28, 0x3, RZ ;  /* 0x000000031c1c7819 */ /* 0x000fc800000006ff */
[----:B------:R-:W-:-:S05]  /*06a0*/  LEA R28, R28, UR8, 0x2 ;  /* 0x000000081c1c7c11 */ /* 0x000fca000f8e10ff */
[----:B------:R0:W-:Y:S02]  /*06b0*/  STS.128 [R28], RZ ;  /* 0x000000ff1c007388 */ /* 0x0001e40000000c00 */
.L_x_1:
[----:B------:R-:W1:Y:S01]  /*06c0*/  S2R R89, SR_CTAID.Y ;  /* 0x0000000000597919 */ /* 0x000e620000002600 */
[----:B------:R-:W-:Y:S01]  /*06d0*/  SHF.L.U32 R90, R70, 0x3, RZ ;  /* 0x00000003465a7819 */ /* 0x000fe200000006ff */
[----:B------:R-:W3:Y:S03]  /*06e0*/  LDC.64 R92, c[0x0][0x388] ;  /* 0x0000e200ff5c7b82 */ /* 0x000ee60000000a00 */
[----:B-1----:R-:W-:-:S05]  /*06f0*/  LEA R29, R89, R90, 0x6 ;  /* 0x0000005a591d7211 */ /* 0x002fca00078e30ff */
[----:B------:R-:W-:-:S05]  /*0700*/  IMAD R29, R70, 0x1f8, R29 ;  /* 0x000001f8461d7824 */ /* 0x000fca00078e021d */
[----:B------:R-:W-:Y:S02]  /*0710*/  IADD3 R29, PT, PT, R90, R29, RZ ;  /* 0x0000001d5a1d7210 */ /* 0x000fe40007ffe0ff */
[----:B------:R-:W-:Y:S02]  /*0720*/  LEA R90, R70, R90, 0x6 ;  /* 0x0000005a465a7211 */ /* 0x000fe400078e30ff */
[----:B------:R-:W-:Y:S02]  /*0730*/  LEA R29, R78, R29, 0xc ;  /* 0x0000001d4e1d7211 */ /* 0x000fe400078e60ff */
[----:B0-----:R-:W-:-:S03]  /*0740*/  LEA R28, R90, UR8, 0x2 ;  /* 0x000000085a1c7c11 */ /* 0x001fc6000f8e10ff */
[----:B------:R-:W-:Y:S02]  /*0750*/  IMAD R29, R66, 0x60000, R29 ;  /* 0x00060000421d7824 */ /* 0x000fe400078e021d */
[----:B-----5:R0:W-:Y:S03]  /*0760*/  STS.128 [R28+0x10], R24 ;  /* 0x000010181c007388 */ /* 0x0201e60000000c00 */
[----:B------:R-:W-:-:S05]  /*0770*/  LEA R29, R68, R29, 0x11 ;  /* 0x0000001d441d7211 */ /* 0x000fca00078e88ff */
[----:B---3--:R-:W-:-:S05]  /*0780*/  IMAD.WIDE.U32 R92, R29, 0x4, R92 ;  /* 0x000000041d5c7825 */ /* 0x008fca00078e005c */
[----:B--2---:R-:W2:Y:S04]  /*0790*/  LDG.E.128.CONSTANT R32, desc[UR10][R92.64+0x10] ;  /* 0x0000100a5c207981 */ /* 0x004ea8000c1e9d00 */
[----:B0-----:R-:W3:Y:S01]  /*07a0*/  LDG.E.128.CONSTANT R28, desc[UR10][R92.64] ;  /* 0x0000000a5c1c7981 */ /* 0x001ee2000c1e9d00 */
[----:B------:R-:W-:-:S04]  /*07b0*/  UIADD3 UR6, UPT, UPT, UR6, 0x800, URZ ;  /* 0x0000080006067890 */ /* 0x000fc8000fffe0ff */
[----:B------:R-:W-:-:S06]  /*07c0*/  ULEA UR6, UR7, UR6, 0x18 ;  /* 0x0000000607067291 */ /* 0x000fcc000f8ec0ff */
[----:B------:R-:W-:Y:S02]  /*07d0*/  LEA R24, R90, UR6, 0x2 ;  /* 0x000000065a187c11 */ /* 0x000fe4000f8e10ff */
[C---:B------:R-:W-:Y:S02]  /*07e0*/  LEA R91, R70.reuse, UR8, 0x5 ;  /* 0x00000008465b7c11 */ /* 0x040fe4000f8e28ff */
[----:B------:R-:W-:Y:S01]  /*07f0*/  LEA R90, R70, UR6, 0x5 ;  /* 0x00000006465a7c11 */ /* 0x000fe2000f8e28ff */
[----:B------:R-:W-:Y:S01]  /*0800*/  UMOV UR6, 0x10 ;  /* 0x0000001000067882 */ /* 0x000fe20000000000 */
[----:B--2---:R0:W-:Y:S04]  /*0810*/  STS.128 [R24+0x10], R32 ;  /* 0x0000102018007388 */ /* 0x0041e80000000c00 */
[----:B---3--:R0:W-:Y:S01]  /*0820*/  STS.128 [R24], R28 ;  /* 0x0000001c18007388 */ /* 0x0081e20000000c00 */
[----:B------:R-:W-:Y:S06]  /*0830*/  BAR.SYNC.DEFER_BLOCKING 0x0 ;  /* 0x0000000000007b1d */ /* 0x000fec0000010000 */
.L_x_2:
[----:B0-----:R-:W-:Y:S04]  /*0840*/  LDS.128 R28, [R91+UR6+-0x10] ;  /* 0xfffff0065b1c7984 */ /* 0x001fe80008000c00 */
[----:B------:R-:W0:Y:S04]  /*0850*/  LDS.128 R32, [R90+UR6+-0x10] ;  /* 0xfffff0065a207984 */ /* 0x000e280008000c00 */
[----:B------:R-:W1:Y:S01]  /*0860*/  LDS.128 R24, [R91+UR6] ;  /* 0x000000065b187984 */ /* 0x000e620008000c00 */
[----:B0-----:R-:W-:Y:S01]  /*0870*/  FFMA R51, R28, R32, R51 ;  /* 0x000000201c337223 */ /* 0x001fe20000000033 */
[C---:B------:R-:W-:Y:S01]  /*0880*/  FFMA R49, R32.reuse, R29, R49 ;  /* 0x0000001d20317223 */ /* 0x040fe20000000031 */
[C---:B------:R-:W-:Y:S01]  /*0890*/  FFMA R47, R32.reuse, R30, R47 ;  /* 0x0000001e202f7223 */ /* 0x040fe2000000002f */
[----:B------:R-:W-:Y:S01]  /*08a0*/  FFMA R40, R32, R31, R40 ;  /* 0x0000001f20287223 */ /* 0x000fe20000000028 */
[----:B-1----:R-:W-:Y:S01]  /*08b0*/  FFMA R45, R24, R32, R45 ;  /* 0x00000020182d7223 */ /* 0x002fe2000000002d */
[C---:B------:R-:W-:Y:S01]  /*08c0*/  FFMA R38, R32.reuse, R25, R38 ;  /* 0x0000001920267223 */ /* 0x040fe20000000026 */
[C---:B------:R-:W-:Y:S01]  /*08d0*/  FFMA R43, R32.reuse, R26, R43 ;  /* 0x0000001a202b7223 */ /* 0x040fe2000000002b */
[----:B------:R-:W-:Y:S01]  /*08e0*/  FFMA R36, R32, R27, R36 ;  /* 0x0000001b20247223 */ /* 0x000fe20000000024 */
[-C--:B------:R-:W-:Y:S01]  /*08f0*/  FFMA R41, R28, R33.reuse, R41 ;  /* 0x000000211c297223 */ /* 0x080fe20000000029 */
[-C--:B------:R-:W-:Y:S01]  /*0900*/  FFMA R22, R29, R33.reuse, R22 ;  /* 0x000000211d167223 */ /* 0x080fe20000000016 */
[-C--:B------:R-:W-:Y:S01]  /*0910*/  FFMA R39, R30, R33.reuse, R39 ;  /* 0x000000211e277223 */ /* 0x080fe20000000027 */
[-C--:B------:R-:W-:Y:S01]  /*0920*/  FFMA R20, R31, R33.reuse, R20 ;  /* 0x000000211f147223 */ /* 0x080fe20000000014 */
[-C--:B------:R-:W-:Y:S01]  /*0930*/  FFMA R37, R24, R33.reuse, R37 ;  /* 0x0000002118257223 */ /* 0x080fe20000000025 */
[-C--:B------:R-:W-:Y:S01]  /*0940*/  FFMA R18, R25, R33.reuse, R18 ;  /* 0x0000002119127223 */ /* 0x080fe20000000012 */
[-C--:B------:R-:W-:Y:S01]  /*0950*/  FFMA R23, R26, R33.reuse, R23 ;  /* 0x000000211a177223 */ /* 0x080fe20000000017 */
        /* <DEDUP_REMOVED lines=16> */
[----:B------:R-:W-:-:S02]  /*0a60*/  FFMA R0, R27, R35, R0 ;  /* 0x000000231b007223 */ /* 0x000fc40000000000 */
[----:B------:R-:W0:Y:S01]  /*0a70*/  LDS.128 R32, [R90+UR6] ;  /* 0x000000065a207984 */ /* 0x000e220008000c00 */
[----:B------:R-:W-:-:S04]  /*0a80*/  UIADD3 UR6, UPT, UPT, UR6, 0x100, URZ ;  /* 0x0000010006067890 */ /* 0x000fc8000fffe0ff */
[----:B------:R-:W-:Y:S01]  /*0a90*/  UISETP.NE.AND UP0, UPT, UR6, 0x810, UPT ;  /* 0x000008100600788c */ /* 0x000fe2000bf05270 */
[----:B0-----:R-:W-:Y:S01]  /*0aa0*/  FFMA R5, R28, R32, R5 ;  /* 0x000000201c057223 */ /* 0x001fe20000000005 */
[C---:B------:R-:W-:Y:S01]  /*0ab0*/  FFMA R3, R32.reuse, R29, R3 ;  /* 0x0000001d20037223 */ /* 0x040fe20000000003 */
[C---:B------:R-:W-:Y:S01]  /*0ac0*/  FFMA R77, R32.reuse, R30, R77 ;  /* 0x0000001e204d7223 */ /* 0x040fe2000000004d */
[----:B------:R-:W-:Y:S01]  /*0ad0*/  FFMA R72, R32, R31, R72 ;  /* 0x0000001f20487223 */ /* 0x000fe20000000048 */
[----:B------:R-:W-:Y:S01]  /*0ae0*/  FFMA R79, R24, R32, R79 ;  /* 0x00000020184f7223 */ /* 0x000fe2000000004f */
        /* <DEDUP_REMOVED lines=27> */
[----:B------:R-:W-:Y:S06]  /*0ca0*/  BRA.U UP0, `(.L_x_2) ;  /* 0xfffffff900e47547 */ /* 0x000fec000b83ffff */
[----:B------:R-:W-:-:S04]  /*0cb0*/  IADD3 R68, PT, PT, R68, 0x1, RZ ;  /* 0x0000000144447810 */ /* 0x000fc80007ffe0ff */
[----:B------:R-:W-:-:S13]  /*0cc0*/  ISETP.NE.AND P1, PT, R68, 0x3, PT ;  /* 0x000000034400780c */ /* 0x000fda0003f25270 */
[----:B------:R-:W-:Y:S05]  /*0cd0*/  @P1 BRA `(.L_x_3) ;  /* 0xfffffff400d81947 */ /* 0x000fea000383ffff */
[----:B------:R-:W-:-:S04]  /*0ce0*/  IADD3 R66, PT, PT, R66, 0x1, RZ ;  /* 0x0000000142427810 */ /* 0x000fc80007ffe0ff */
[----:B------:R-:W-:-:S13]  /*0cf0*/  ISETP.NE.AND P0, PT, R66, 0x3, PT ;  /* 0x000000034200780c */ /* 0x000fda0003f05270 */
[----:B------:R-:W-:Y:S05]  /*0d00*/  @P0 BRA `(.L_x_4) ;  /* 0xfffffff400bc0947 */ /* 0x000fea000383ffff */
[----:B------:R-:W-:-:S04]  /*0d10*/  IADD3 R78, PT, PT, R78, 0x1, RZ ;  /* 0x000000014e4e7810 */ /* 0x000fc80007ffe0ff */
[----:B------:R-:W-:-:S13]  /*0d20*/  ISETP.NE.AND P0, PT, R78, 0x20, PT ;  /* 0x000000204e00780c */ /* 0x000fda0003f05270 */
[----:B------:R-:W-:Y:S05]  /*0d30*/  @P0 BRA `(.L_x_5) ;  /* 0xfffffff400ac0947 */ /* 0x000fea000383ffff */
[----:B------:R-:W0:Y:S01]  /*0d40*/  S2R R24, SR_CTAID.Z ;  /* 0x0000000000187919 */ /* 0x000e220000002700 */
[----:B------:R-:W1:Y:S01]  /*0d50*/  S2UR UR4, SR_CTAID.X ;  /* 0x00000000000479c3 */ /* 0x000e620000002500 */
[C---:B------:R-:W-:Y:S01]  /*0d60*/  FADD R33, R85.reuse, R2 ;  /* 0x0000000255217221 */ /* 0x040fe20000000000 */
[----:B------:R-:W-:Y:S01]  /*0d70*/  FADD R35, R84, R3 ;  /* 0x0000000354237221 */ /* 0x000fe20000000000 */
[C---:B------:R-:W-:Y:S01]  /*0d80*/  FADD R13, R85.reuse, R13 ;  /* 0x0000000d550d7221 */ /* 0x040fe20000000000 */
[C---:B------:R-:W-:Y:S01]  /*0d90*/  FADD R29, R85.reuse, R6 ;  /* 0x00000006551d7221 */ /* 0x040fe20000000000 */
[C---:B------:R-:W-:Y:S01]  /*0da0*/  FADD R11, R85.reuse, R11 ;  /* 0x0000000b550b7221 */ /* 0x040fe20000000000 */
[C---:B------:R-:W-:Y:S01]  /*0db0*/  FADD R31, R85.reuse, R4 ;  /* 0x00000004551f7221 */ /* 0x040fe20000000000 */
[C---:B------:R-:W-:Y:S01]  /*0dc0*/  FADD R9, R85.reuse, R9 ;  /* 0x0000000955097221 */ /* 0x040fe20000000000 */
[----:B------:R-:W2:Y:S01]  /*0dd0*/  LDC.64 R2, c[0x0][0x398] ;  /* 0x0000e600ff027b82 */ /* 0x000ea20000000a00 */
[C---:B------:R-:W-:Y:S01]  /*0de0*/  FADD R7, R85.reuse, R7 ;  /* 0x0000000755077221 */ /* 0x040fe20000000000 */
[----:B------:R-:W-:Y:S01]  /*0df0*/  FADD R85, R85, R0 ;  /* 0x0000000055557221 */ /* 0x000fe20000000000 */
[----:B------:R-:W-:Y:S01]  /*0e00*/  FADD R0, R83, R59 ;  /* 0x0000003b53007221 */ /* 0x000fe20000000000 */
[C---:B------:R-:W-:Y:S01]  /*0e10*/  FADD R41, R87.reuse, R41 ;  /* 0x0000002957297221 */ /* 0x040fe20000000000 */
[C---:B------:R-:W-:Y:S01]  /*0e20*/  FADD R22, R87.reuse, R22 ;  /* 0x0000001657167221 */ /* 0x040fe20000000000 */
[C---:B------:R-:W-:Y:S01]  /*0e30*/  FADD R39, R87.reuse, R39 ;  /* 0x0000002757277221 */ /* 0x040fe20000000000 */
[C---:B------:R-:W-:Y:S01]  /*0e40*/  FADD R20, R87.reuse, R20 ;  /* 0x0000001457147221 */ /* 0x040fe20000000000 */
[C---:B------:R-:W-:Y:S01]  /*0e50*/  FADD R37, R87.reuse, R37 ;  /* 0x0000002557257221 */ /* 0x040fe20000000000 */
[C---:B------:R-:W-:Y:S01]  /*0e60*/  FADD R18, R87.reuse, R18 ;  /* 0x0000001257127221 */ /* 0x040fe20000000000 */
[C---:B------:R-:W-:Y:S01]  /*0e70*/  FADD R23, R87.reuse, R23 ;  /* 0x0000001757177221 */ /* 0x040fe20000000000 */
[----:B------:R-:W-:Y:S01]  /*0e80*/  FADD R16, R87, R16 ;  /* 0x0000001057107221 */ /* 0x000fe20000000000 */
        /* <DEDUP_REMOVED lines=10> */
[----:B------:R-:W-:Y:S01]  /*0f30*/  FADD R45, R88, R45 ;  /* 0x0000002d582d7221 */ /* 0x000fe20000000000 */
[----:B0-----:R-:W-:Y:S01]  /*0f40*/  LEA R24, R24, R89, 0x3 ;  /* 0x0000005918187211 */ /* 0x001fe200078e18ff */
[C---:B------:R-:W-:Y:S01]  /*0f50*/  FADD R38, R88.reuse, R38 ;  /* 0x0000002658267221 */ /* 0x040fe20000000000 */
[C---:B------:R-:W-:Y:S01]  /*0f60*/  FADD R43, R88.reuse, R43 ;  /* 0x0000002b582b7221 */ /* 0x040fe20000000000 */
[----:B------:R-:W-:Y:S01]  /*0f70*/  FADD R36, R88, R36 ;  /* 0x0000002458247221 */ /* 0x000fe20000000000 */
[-C--:B------:R-:W-:Y:S01]  /*0f80*/  LEA R24, R24, R70.reuse, 0x3 ;  /* 0x0000004618187211 */ /* 0x080fe200078e18ff */
[C---:B------:R-:W-:Y:S01]  /*0f90*/  FADD R21, R86.reuse, R21 ;  /* 0x0000001556157221 */ /* 0x040fe20000000000 */
[C---:B------:R-:W-:Y:S01]  /*0fa0*/  FADD R14, R86.reuse, R14 ;  /* 0x0000000e560e7221 */ /* 0x040fe20000000000 */
[----:B------:R-:W-:Y:S01]  /*0fb0*/  FADD R19, R86, R19 ;  /* 0x0000001356137221 */ /* 0x000fe20000000000 */
[----:B-1----:R-:W-:Y:S01]  /*0fc0*/  LEA R24, R24, UR4, 0x4 ;  /* 0x0000000418187c11 */ /* 0x002fe2000f8e20ff */
[C---:B------:R-:W-:Y:S01]  /*0fd0*/  FADD R12, R86.reuse, R12 ;  /* 0x0000000c560c7221 */ /* 0x040fe20000000000 */
[C---:B------:R-:W-:Y:S01]  /*0fe0*/  FADD R17, R86.reuse, R17 ;  /* 0x0000001156117221 */ /* 0x040fe20000000000 */
[----:B------:R-:W-:Y:S01]  /*0ff0*/  FADD R25, R86, R10 ;  /* 0x0000000a56197221 */ /* 0x000fe20000000000 */
[----:B------:R-:W-:Y:S01]  /*1000*/  LEA R24, R24, R70, 0x3 ;  /* 0x0000004618187211 */ /* 0x000fe200078e18ff */
[C---:B------:R-:W-:Y:S01]  /*1010*/  FADD R15, R86.reuse, R15 ;  /* 0x0000000f560f7221 */ /* 0x040fe20000000000 */
[----:B------:R-:W-:Y:S01]  /*1020*/  FADD R27, R86, R8 ;  /* 0x00000008561b7221 */ /* 0x000fe20000000000 */
[----:B------:R-:W-:Y:S01]  /*1030*/  FADD R5, R84, R5 ;  /* 0x0000000554057221 */ /* 0x000fe20000000000 */
[----:B------:R-:W-:Y:S01]  /*1040*/  SHF.L.U32 R59, R24, 0x3, RZ ;  /* 0x00000003183b7819 */ /* 0x000fe200000006ff */
[C---:B------:R-:W-:Y:S01]  /*1050*/  FADD R77, R84.reuse, R77 ;  /* 0x0000004d544d7221 */ /* 0x040fe20000000000 */
[C---:B------:R-:W-:Y:S01]  /*1060*/  FADD R87, R84.reuse, R72 ;  /* 0x0000004854577221 */ /* 0x040fe20000000000 */
[C---:B------:R-:W-:Y:S01]  /*1070*/  FADD R79, R84.reuse, R79 ;  /* 0x0000004f544f7221 */ /* 0x040fe20000000000 */
[----:B------:R-:W-:Y:S01]  /*1080*/  FADD R89, R84, R74 ;  /* 0x0000004a54597221 */ /* 0x000fe20000000000 */
[----:B--2---:R-:W-:-:S04]  /*1090*/  IMAD.WIDE.U32 R2, R59, 0x4, R2 ;  /* 0x000000043b027825 */ /* 0x004fc800078e0002 */
        /* <DEDUP_REMOVED lines=19> */
[----:B------:R-:W-:Y:S04]  /*11d0*/  STG.E desc[UR10][R2.64], R51 ;  /* 0x0000003302007986 */ /* 0x000fe8000c10190a */
        /* <DEDUP_REMOVED lines=62> */
[----:B------:R-:W-:Y:S01]  /*15c0*/  STG.E desc[UR10][R2.64+0xe1c], R64 ;  /* 0x000e1c4002007986 */ /* 0x000fe2000c10190a */
[----:B------:R-:W-:Y:S05]  /*15d0*/  EXIT ;  /* 0x000000000000794d */ /* 0x000fea0003800000 */
.L_x_6:
[----:B------:R-:W-:-:S00]  /*15e0*/  BRA `(.L_x_6) ;  /* 0xfffffffc00fc7947 */ /* 0x000fc0000383ffff */
[----:B------:R-:W-:-:S00]  /*15f0*/  NOP ;  /* 0x0000000000007918 */ /* 0x000fc00000000000 */
        /* <DEDUP_REMOVED lines=8> */
.L_x_188:


//--------------------- .text._Z12conv_bn_reluPvS_S_S_S_S_S_ --------------------------
	.section	.text._Z12conv_bn_reluPvS_S_S_S_S_S_,"ax",@progbits
	.align	128
        .global         _Z12conv_bn_reluPvS_S_S_S_S_S_
        .type           _Z12conv_bn_reluPvS_S_S_S_S_S_,@function
        .size           _Z12conv_bn_reluPvS_S_S_S_S_S_,(.L_x_187 - _Z12conv_bn_reluPvS_S_S_S_S_S_)
        .other          _Z12conv_bn_reluPvS_S_S_S_S_S_,@"STO_CUDA_ENTRY STV_DEFAULT"
_Z12conv_bn_reluPvS_S_S_S_S_S_:
.text._Z12conv_bn_reluPvS_S_S_S_S_S_:
[----:B------:R-:W-:Y:S01]  /*0000*/  LDC R1, c[0x0][0x37c] ;  /* 0x0000df00ff017b82 */ /* 0x000fe20000000800 */
[----:B------:R-:W0:Y:S07]  /*0010*/  S2R R31, SR_TID.X ;  /* 0x00000000001f7919 */ /* 0x000e2e0000002100 */
[----:B------:R-:W1:Y:S01]  /*0020*/  LDC.64 R20, c[0x0][0x398] ;  /* 0x0000e600ff147b82 */ /* 0x000e620000000a00 */
[----:B------:R-:W2:Y:S01]  /*0030*/  LDCU.64 UR12, c[0x0][0x358] ;  /* 0x00006b00ff0c77ac */ /* 0x000ea20008000a00 */
[----:B------:R-:W3:Y:S06]  /*0040*/  S2R R13, SR_CTAID.Y ;  /* 0x00000000000d7919 */ /* 0x000eec0000002600 */
[----:B------:R-:W4:Y:S08]  /*0050*/  LDC.64 R28, c[0x0][0x3a8] ;  /* 0x0000ea00ff1c7b82 */ /* 0x000f300000000a00 */
[----:B------:R-:W2:Y:S08]  /*0060*/  LDC.64 R14, c[0x0][0x390] ;  /* 0x0000e400ff0e7b82 */ /* 0x000eb00000000a00 */
[----:B------:R-:W2:Y:S01]  /*0070*/  LDC.64 R26, c[0x0][0x3a0] ;  /* 0x0000e800ff1a7b82 */ /* 0x000ea20000000a00 */
[----:B0-----:R-:W-:-:S04]  /*0080*/  SHF.L.U32 R30, R31, 0x3, RZ ;  /* 0x000000031f1e7819 */ /* 0x001fc800000006ff */
[----:B---3--:R-:W-:-:S05]  /*0090*/  LEA R13, R13, R30, 0x6 ;  /* 0x0000001e0d0d7211 */ /* 0x008fca00078e30ff */
[----:B-1----:R-:W-:-:S04]  /*00a0*/  IMAD.WIDE.U32 R20, R13, 0x4, R20 ;  /* 0x000000040d147825 */ /* 0x002fc800078e0014 */
[C---:B----4-:R-:W-:Y:S01]  /*00b0*/  IMAD.WIDE.U32 R28, R13.reuse, 0x4, R28 ;  /* 0x000000040d1c7825 */ /* 0x050fe200078e001c */
[----:B--2---:R-:W5:Y:S01]  /*00c0*/  LDG.E.CONSTANT R115, desc[UR12][R20.64] ;  /* 0x0000000c14737981 */ /* 0x004f62000c1e9900 */
[----:B------:R-:W0:Y:S01]  /*00d0*/  S2UR UR8, SR_CTAID.Z ;  /* 0x00000000000879c3 */ /* 0x000e220000002700 */
[----:B------:R-:W-:Y:S01]  /*00e0*/  UMOV UR5, 0x400 ;  /* 0x0000040000057882 */ /* 0x000fe20000000000 */
[C---:B------:R-:W-:Y:S01]  /*00f0*/  IMAD.WIDE.U32 R14, R13.reuse, 0x4, R14 ;  /* 0x000000040d0e7825 */ /* 0x040fe200078e000e */
[----:B------:R-:W5:Y:S04]  /*0100*/  LDG.E.CONSTANT R111, desc[UR12][R20.64+0x4] ;  /* 0x0000040c146f7981 */ /* 0x000f68000c1e9900 */
        /* <DEDUP_REMOVED lines=13> */
[----:B------:R-:W5:Y:S01]  /*01e0*/  LDG.E.CONSTANT R25, desc[UR12][R28.64+0x1c] ;  /* 0x00001c0c1c197981 */ /* 0x000f62000c1e9900 */
[----:B0-----:R-:W-:Y:S01]  /*01f0*/  ULOP3.LUT UR4, UR8, 0xffff, URZ, 0xc0, !UPT ;  /* 0x0000ffff08047892 */ /* 0x001fe2000f8ec0ff */
[----:B------:R-:W0:Y:S01]  /*0200*/  S2UR UR7, SR_CgaCtaId ;  /* 0x00000000000779c3 */ /* 0x000e220000008800 */
[----:B------:R-:W-:Y:S01]  /*0210*/  IMAD.WIDE.U32 R26, R13, 0x4, R26 ;  /* 0x000000040d1a7825 */ /* 0x000fe200078e001a */
[----:B------:R-:W-:Y:S01]  /*0220*/  LEA R30, R31, R30, 0x6 ;  /* 0x0000001e1f1e7211 */ /* 0x000fe200078e30ff */
[----:B------:R-:W-:Y:S01]  /*0230*/  USHF.R.U32.HI UR4, URZ, 0x1, UR4 ;  /* 0x00000001ff047899 */ /* 0x000fe20008011604 */
[----:B------:R-:W5:Y:S03]  /*0240*/  LDG.E.CONSTANT R116, desc[UR12][R14.64] ;  /* 0x0000000c0e747981 */ /* 0x000f66000c1e9900 */
[----:B------:R-:W-:Y:S01]  /*0250*/  ULOP3.LUT UR4, UR4, 0xffff, URZ, 0xc0, !UPT ;  /* 0x0000ffff04047892 */ /* 0x000fe2000f8ec0ff */
[----:B------:R-:W5:Y:S03]  /*0260*/  LDG.E.CONSTANT R112, desc[UR12][R14.64+0x4] ;  /* 0x0000040c0e707981 */ /* 0x000f66000c1e9900 */
[----:B------:R-:W-:Y:S01]  /*0270*/  UIMAD UR4, UR4, 0x4925, URZ ;  /* 0x00004925040478a4 */ /* 0x000fe2000f8e02ff */
[----:B------:R-:W5:Y:S03]  /*0280*/  LDG.E.CONSTANT R12, desc[UR12][R14.64+0x8] ;  /* 0x0000080c0e0c7981 */ /* 0x000f66000c1e9900 */
[----:B------:R-:W-:Y:S01]  /*0290*/  USHF.R.U32.HI UR6, URZ, 0x11, UR4 ;  /* 0x00000011ff067899 */ /* 0x000fe20008011604 */
[----:B------:R-:W5:Y:S03]  /*02a0*/  LDG.E.CONSTANT R11, desc[UR12][R14.64+0xc] ;  /* 0x00000c0c0e0b7981 */ /* 0x000f66000c1e9900 */
[----:B------:R-:W-:Y:S01]  /*02b0*/  UPRMT UR4, UR6, 0x9910, URZ ;  /* 0x0000991006047896 */ /* 0x000fe200080000ff */
[----:B------:R-:W5:Y:S03]  /*02c0*/  LDG.E.CONSTANT R10, desc[UR12][R14.64+0x10] ;  /* 0x0000100c0e0a7981 */ /* 0x000f66000c1e9900 */
[----:B------:R-:W-:Y:S01]  /*02d0*/  UIMAD UR4, UR4, 0xe, URZ ;  /* 0x0000000e040478a4 */ /* 0x000fe2000f8e02ff */
[----:B------:R-:W5:Y:S01]  /*02e0*/  LDG.E.CONSTANT R9, desc[UR12][R14.64+0x14] ;  /* 0x0000140c0e097981 */ /* 0x000f62000c1e9900 */
[----:B0-----:R-:W-:-:S02]  /*02f0*/  ULEA UR9, UR7, UR5, 0x18 ;  /* 0x0000000507097291 */ /* 0x001fc4000f8ec0ff */
[----:B------:R-:W-:Y:S01]  /*0300*/  UIADD3 UR5, UPT, UPT, UR5, 0x800, URZ ;  /* 0x0000080005057890 */ /* 0x000fe2000fffe0ff */
[----:B------:R-:W5:Y:S01]  /*0310*/  LDG.E.CONSTANT R8, desc[UR12][R14.64+0x18] ;  /* 0x0000180c0e087981 */ /* 0x000f62000c1e9900 */
[----:B------:R-:W-:Y:S02]  /*0320*/  UIADD3 UR4, UPT, UPT, URZ, -UR4, URZ ;  /* 0x80000004ff047290 */ /* 0x000fe4000fffe0ff */
[----:B------:R-:W-:Y:S01]  /*0330*/  ULEA UR5, UR7, UR5, 0x18 ;  /* 0x0000000507057291 */ /* 0x000fe2000f8ec0ff */
[----:B------:R-:W5:Y:S01]  /*0340*/  LDG.E.CONSTANT R7, desc[UR12][R14.64+0x1c] ;  /* 0x00001c0c0e077981 */ /* 0x000f62000c1e9900 */
[----:B------:R-:W-:Y:S01]  /*0350*/  UPRMT UR4, UR4, 0x7710, URZ ;  /* 0x0000771004047896 */ /* 0x000fe200080000ff */
[----:B------:R-:W-:Y:S01]  /*0360*/  HFMA2 R105, -RZ, RZ, 0, 0 ;  /* 0x00000000ff697431 */ /* 0x000fe200000001ff */
[----:B------:R-:W-:Y:S01]  /*0370*/  CS2R R44, SRZ ;  /* 0x00000000002c7805 */ /* 0x000fe2000001ff00 */
[----:B------:R-:W5:Y:S01]  /*0380*/  LDG.E.CONSTANT R114, desc[UR12][R26.64] ;  /* 0x0000000c1a727981 */ /* 0x000f62000c1e9900 */
[----:B------:R-:W-:Y:S01]  /*0390*/  UIADD3 UR4, UPT, UPT, UR4, UR8, URZ ;  /* 0x0000000804047290 */ /* 0x000fe2000fffe0ff */
[----:B------:R-:W-:-:S02]  /*03a0*/  CS2R R46, SRZ ;  /* 0x00000000002e7805 */ /* 0x000fc4000001ff00 */
[----:B------:R-:W-:Y:S01]  /*03b0*/  CS2R R48, SRZ ;  /* 0x0000000000307805 */ /* 0x000fe2000001ff00 */
[----:B------:R-:W5:Y:S01]  /*03c0*/  LDG.E.CONSTANT R110, desc[UR12][R26.64+0x4] ;  /* 0x0000040c1a6e7981 */ /* 0x000f62000c1e9900 */
[----:B------:R-:W-:Y:S02]  /*03d0*/  CS2R R50, SRZ ;  /* 0x0000000000327805 */ /* 0x000fe4000001ff00 */
[----:B------:R-:W-:Y:S02]  /*03e0*/  CS2R R52, SRZ ;  /* 0x0000000000347805 */ /* 0x000fe4000001ff00 */
[----:B------:R-:W-:Y:S01]  /*03f0*/  CS2R R54, SRZ ;  /* 0x0000000000367805 */ /* 0x000fe2000001ff00 */
[----:B------:R-:W5:Y:S01]  /*0400*/  LDG.E.CONSTANT R13, desc[UR12][R26.64+0x8] ;  /* 0x0000080c1a0d7981 */ /* 0x000f62000c1e9900 */
[----:B------:R-:W-:Y:S02]  /*0410*/  CS2R R56, SRZ ;  /* 0x0000000000387805 */ /* 0x000fe4000001ff00 */
        /* <DEDUP_REMOVED lines=18> */
[----:B------:R0:W5:Y:S01]  /*0540*/  LDG.E.CONSTANT R18, desc[UR12][R26.64+0x1c] ;  /* 0x00001c0c1a127981 */ /* 0x000162000c1e9900 */
[----:B------:R-:W-:Y:S02]  /*0550*/  CS2R R86, SRZ ;  /* 0x0000000000567805 */ /* 0x000fe4000001ff00 */
        /* <DEDUP_REMOVED lines=8> */
[----:B0-----:R-:W-:Y:S02]  /*05e0*/  CS2R R26, SRZ ;  /* 0x00000000001a7805 */ /* 0x001fe4000001ff00 */
[----:B------:R-:W-:Y:S01]  /*05f0*/  MOV R107, RZ ;  /* 0x000000ff006b7202 */ /* 0x000fe20000000f00 */
[----:B------:R-:W-:Y:S01]  /*0600*/  IMAD.MOV.U32 R109, RZ, RZ, RZ ;  /* 0x000000ffff6d7224 */ /* 0x000fe200078e00ff */
[----:B------:R-:W-:-:S02]  /*0610*/  LEA R104, R30, UR9, 0x2 ;  /* 0x000000091e687c11 */ /* 0x000fc4000f8e10ff */
[----:B------:R-:W-:Y:S02]  /*0620*/  LEA R106, R30, UR5, 0x2 ;  /* 0x000000051e6a7c11 */ /* 0x000fe4000f8e10ff */
[----:B------:R-:W-:Y:S01]  /*0630*/  LEA R108, R31, UR5, 0x5 ;  /* 0x000000051f6c7c11 */ /* 0x000fe2000f8e28ff */
[----:B------:R-:W-:-:S12]  /*0640*/  ULOP3.LUT UR7, UR4, 0xffff, URZ, 0xc0, !UPT ;  /* 0x0000ffff04077892 */ /* 0x000fd8000f8ec0ff */
.L_x_13:
[----:B------:R-:W-:-:S05]  /*0650*/  UMOV UR4, URZ ;  /* 0x000000ff00047c82 */ /* 0x000fca0008000000 */
.L_x_12:
[----:B------:R-:W-:Y:S02]  /*0660*/  UIADD3 UR5, UPT, UPT, UR6, UR4, URZ ;  /* 0x0000000406057290 */ /* 0x000fe4000fffe0ff */
[----:B------:R-:W-:-:S04]  /*0670*/  ULOP3.LUT UP0, URZ, UR4, UR6, URZ, 0xfc, !UPT ;  /* 0x0000000604ff7292 */ /* 0x000fc8000f80fcff */
[----:B------:R-:W-:-:S03]  /*0680*/  UISETP.LT.U32.AND UP0, UPT, UR5, 0xf, UP0 ;  /* 0x0000000f0500788c */ /* 0x000fc60008701070 */
[----:B------:R-:W-:-:S08]  /*0690*/  UMOV UR5, URZ ;  /* 0x000000ff00057c82 */ /* 0x000fd00008000000 */
.L_x_11:
[----:B------:R-:W-:Y:S01]  /*06a0*/  BAR.SYNC.DEFER_BLOCKING 0x0 ;  /* 0x0000000000007b1d */ /* 0x000fe20000010000 */
[----:B------:R-:W-:Y:S01]  /*06b0*/  ULOP3.LUT UP1, URZ, UR5, UR7, URZ, 0xfc, !UPT ;  /* 0x0000000705ff7292 */ /* 0x000fe2000f82fcff */
[----:B------:R-:W-:Y:S01]  /*06c0*/  CS2R R30, SRZ ;  /* 0x00000000001e7805 */ /* 0x000fe2000001ff00 */
[----:B------:R-:W-:Y:S01]  /*06d0*/  ULOP3.LUT UR9, UR7, 0xf, URZ, 0x3c, !UPT ;  /* 0x0000000f07097892 */ /* 0x000fe2000f8e3cff */
[----:B------:R-:W-:-:S03]  /*06e0*/  CS2R R28, SRZ ;  /* 0x00000000001c7805 */ /* 0x000fc6000001ff00 */
[----:B------:R-:W-:Y:S01]  /*06f0*/  UISETP.LT.U32.AND UP1, UPT, UR5, UR9, UP1 ;  /* 0x000000090500728c */ /* 0x000fe20008f21070 */
[----:B------:R-:W-:Y:S10]  /*0700*/  BRA.U !UP0, `(.L_x_7) ;  /* 0x0000000108547547 */ /* 0x000ff4000b800000 */
[----:B------:R-:W0:Y:S01]  /*0710*/  S2R R33, SR_TID.X ;  /* 0x0000000000217919 */ /* 0x000e220000002100 */
[----:B------:R-:W0:Y:S01]  /*0720*/  S2UR UR9, SR_CTAID.X ;  /* 0x00000000000979c3 */ /* 0x000e220000002500 */
[----:B------:R-:W-:-:S07]  /*0730*/  CS2R R34, SRZ ;  /* 0x0000000000227805 */ /* 0x000fce000001ff00 */
[----:B------:R-:W1:Y:S01]  /*0740*/  LDC.64 R36, c[0x0][0x380] ;  /* 0x0000e000ff247b82 */ /* 0x000e620000000a00 */
[----:B0-----:R-:W-:Y:S01]  /*0750*/  LEA R32, R33, UR9, 0x1 ;  /* 0x0000000921207c11 */ /* 0x001fe2000f8e08ff */
[----:B------:R-:W-:-:S03]  /*0760*/  UIADD3 UR9, UPT, UPT, UR8, UR5, URZ ;  /* 0x0000000508097290 */ /* 0x000fc6000fffe0ff */
[----:B------:R-:W-:Y:S02]  /*0770*/  LEA R33, R32, R33, 0x3 ;  /* 0x0000002120217211 */ /* 0x000fe400078e18ff */
[----:B------:R-:W-:Y:S02]  /*0780*/  MOV R32, UR4 ;  /* 0x0000000400207c02 */ /* 0x000fe40008000f00 */
[----:B------:R-:W-:-:S05]  /*0790*/  LEA R33, R26, R33, 0x7 ;  /* 0x000000211a217211 */ /* 0x000fca00078e38ff */
[----:B------:R-:W-:Y:S01]  /*07a0*/  IMAD R33, R32, 0xe000, R33 ;  /* 0x0000e00020217824 */ /* 0x000fe200078e0221 */
[----:B------:R-:W-:-:S04]  /*07b0*/  MOV R32, UR9 ;  /* 0x0000000900207c02 */ /* 0x000fc80008000f00 */
[----:B------:R-:W-:-:S04]  /*07c0*/  LEA R33, R32, R33, 0xc ;  /* 0x0000002120217211 */ /* 0x000fc800078e60ff */
[----:B------:R-:W-:-:S05]  /*07d0*/  LEA R33, R33, 0xfff88000, 0x3 ;  /* 0xfff8800021217811 */ /* 0x000fca00078e18ff */
[----:B-1----:R-:W-:Y:S01]  /*07e0*/  IMAD.WIDE R36, R33, 0x4, R36 ;  /* 0x0000000421247825 */ /* 0x002fe200078e0224 */
[----:B------:R-:W-:Y:S01]  /*07f0*/  CS2R R32, SRZ ;  /* 0x0000000000207805 */ /* 0x000fe2000001ff00 */
[----:B------:R-:W-:Y:S06]  /*0800*/  BRA.U !UP1, `(.L_x_8) ;  /* 0x0000000109047547 */ /* 0x000fec000b800000 */
[----:B------:R0:W5:Y:S02]  /*0810*/  LDG.E.128.CONSTANT R32, desc[UR12][R36.64] ;  /* 0x0000000c24207981 */ /* 0x000164000c1e9d00 */
.L_x_8:
[----:B-----5:R1:W-:Y:S01]  /*0820*/  STS.128 [R104], R32 ;  /* 0x0000002068007388 */ /* 0x0203e20000000c00 */
[----:B------:R-:W-:Y:S05]  /*0830*/  BRA.U !UP1, `(.L_x_9) ;  /* 0x00000001090c7547 */ /* 0x000fea000b800000 */
[----:B------:R2:W5:Y:S01]  /*0840*/  LDG.E.128.CONSTANT R28, desc[UR12][R36.64+0x10] ;  /* 0x0000100c241c7981 */ /* 0x000562000c1e9d00 */
[----:B------:R-:W-:Y:S05]  /*0850*/  BRA `(.L_x_9) ;  /* 0x0000000000047947 */ /* 0x000fea0003800000 */
.L_x_7:
[----:B------:R0:W-:Y:S02]  /*0860*/  STS.128 [R104], RZ ;  /* 0x000000ff68007388 */ /* 0x0001e40000000c00 */
.L_x_9:
[----:B------:R-:W3:Y:S01]  /*0870*/  S2R R42, SR_TID.X ;  /* 0x00000000002a7919 */ /* 0x000ee20000002100 */
[----:B------:R-:W1:Y:S08]  /*0880*/  S2UR UR9, SR_CTAID.Y ;  /* 0x00000000000979c3 */ /* 0x000e700000002600 */
[----:B------:R-:W4:Y:S01]  /*0890*/  LDC.64 R40, c[0x0][0x388] ;  /* 0x0000e200ff287b82 */ /* 0x000f220000000a00 */
[----:B-1----:R-:W-:Y:S01]  /*08a0*/  MOV R32, UR9 ;  /* 0x0000000900207c02 */ /* 0x002fe20008000f00 */
[----:B---3--:R-:W-:-:S05]  /*08b0*/  IMAD.SHL.U32 R33, R42, 0x8, RZ ;  /* 0x000000082a217824 */ /* 0x008fca00078e00ff */
[----:B------:R-:W-:-:S05]  /*08c0*/  LEA R35, R32, R33, 0x6 ;  /* 0x0000002120237211 */ /* 0x000fca00078e30ff */
[----:B------:R-:W-:-:S05]  /*08d0*/  IMAD R32, R42, 0x1f8, R35 ;  /* 0x000001f82a207824 */ /* 0x000fca00078e0223 */
[----:B------:R-:W-:Y:S02]  /*08e0*/  IADD3 R33, PT, PT, R33, R32, RZ ;  /* 0x0000002021217210 */ /* 0x000fe40007ffe0ff */
[----:B------:R-:W-:Y:S02]  /*08f0*/  MOV R32, UR4 ;  /* 0x0000000400207c02 */ /* 0x000fe40008000f00 */
[----:B------:R-:W-:-:S05]  /*0900*/  LEA R33, R26, R33, 0xc ;  /* 0x000000211a217211 */ /* 0x000fca00078e60ff */
[----:B------:R-:W-:Y:S02]  /*0910*/  IMAD R33, R32, 0x60000, R33 ;  /* 0x0006000020217824 */ /* 0x000fe400078e0221 */
[----:B------:R-:W-:-:S05]  /*0920*/  IMAD.U32 R32, RZ, RZ, UR5 ;  /* 0x00000005ff207e24 */ /* 0x000fca000f8e00ff */
[----:B------:R-:W-:-:S05]  /*0930*/  LEA R33, R32, R33, 0x11 ;  /* 0x0000002120217211 */ /* 0x000fca00078e88ff */
[----:B----4-:R-:W-:-:S05]  /*0940*/  IMAD.WIDE.U32 R40, R33, 0x4, R40 ;  /* 0x0000000421287825 */ /* 0x010fca00078e0028 */
[----:B------:R-:W3:Y:S04]  /*0950*/  LDG.E.128.CONSTANT R32, desc[UR12][R40.64] ;  /* 0x0000000c28207981 */ /* 0x000ee8000c1e9d00 */
[----:B0-2---:R-:W2:Y:S01]  /*0960*/  LDG.E.128.CONSTANT R36, desc[UR12][R40.64+0x10] ;  /* 0x0000100c28247981 */ /* 0x005ea2000c1e9d00 */
[----:B------:R-:W0:Y:S01]  /*0970*/  S2UR UR11, SR_CgaCtaId ;  /* 0x00000000000b79c3 */ /* 0x000e220000008800 */
[----:B------:R-:W-:Y:S02]  /*0980*/  UMOV UR10, 0x400 ;  /* 0x00000400000a7882 */ /* 0x000fe40000000000 */
[----:B-----5:R1:W-:Y:S01]  /*0990*/  STS.128 [R104+0x10], R28 ;  /* 0x0000101c68007388 */ /* 0x0203e20000000c00 */
[----:B0-----:R-:W-:-:S06]  /*09a0*/  ULEA UR10, UR11, UR10, 0x18 ;  /* 0x0000000a0b0a7291 */ /* 0x001fcc000f8ec0ff */
[----:B------:R-:W-:Y:S01]  /*09b0*/  LEA R117, R42, UR10, 0x5 ;  /* 0x0000000a2a757c11 */ /* 0x000fe2000f8e28ff */
[----:B------:R-:W-:Y:S01]  /*09c0*/  UMOV UR10, 0x10 ;  /* 0x00000010000a7882 */ /* 0x000fe20000000000 */
[----:B---3--:R1:W-:Y:S04]  /*09d0*/  STS.128 [R106], R32 ;  /* 0x000000206a007388 */ /* 0x0083e80000000c00 */
[----:B--2---:R1:W-:Y:S01]  /*09e0*/  STS.128 [R106+0x10], R36 ;  /* 0x000010246a007388 */ /* 0x0043e20000000c00 */
[----:B------:R-:W-:Y:S06]  /*09f0*/  BAR.SYNC.DEFER_BLOCKING 0x0 ;  /* 0x0000000000007b1d */ /* 0x000fec0000010000 */
.L_x_10:
[----:B-1----:R-:W-:Y:S04]  /*0a00*/  LDS.128 R28, [R117+UR10+-0x10] ;  /* 0xfffff00a751c7984 */ /* 0x002fe80008000c00 */
[----:B------:R-:W0:Y:S04]  /*0a10*/  LDS.128 R32, [R108+UR10+-0x10] ;  /* 0xfffff00a6c207984 */ /* 0x000e280008000c00 */
[----:B------:R-:W1:Y:S04]  /*0a20*/  LDS.128 R36, [R117+UR10] ;  /* 0x0000000a75247984 */ /* 0x000e680008000c00 */
[----:B------:R-:W2:Y:S01]  /*0a30*/  LDS.128 R40, [R108+UR10] ;  /* 0x0000000a6c287984 */ /* 0x000ea20008000c00 */
[----:B------:R-:W-:-:S04]  /*0a40*/  UIADD3 UR10, UPT, UPT, UR10, 0x100, URZ ;  /* 0x000001000a0a7890 */ /* 0x000fc8000fffe0ff */
[----:B------:R-:W-:Y:S01]  /*0a50*/  UISETP.NE.AND UP1, UPT, UR10, 0x810, UPT ;  /* 0x000008100a00788c */ /* 0x000fe2000bf25270 */
        /* <DEDUP_REMOVED lines=32> */
[----:B--2---:R-:W-:Y:S01]  /*0c60*/  FFMA R77, R28, R40, R77 ;  /* 0x000000281c4d7223 */ /* 0x004fe2000000004d */
        /* <DEDUP_REMOVED lines=32> */
[----:B------:R-:W-:-:S04]  /*0e70*/  UIADD3 UR5, UPT, UPT, UR5, 0x1, URZ ;  /* 0x0000000105057890 */ /* 0x000fc8000fffe0ff */
[----:B------:R-:W-:-:S09]  /*0e80*/  UISETP.NE.AND UP1, UPT, UR5, 0x3, UPT ;  /* 0x000000030500788c */ /* 0x000fd2000bf25270 */
[----:B------:R-:W-:Y:S05]  /*0e90*/  BRA.U UP1, `(.L_x_11) ;  /* 0xfffffff901007547 */ /* 0x000fea000b83ffff */
[----:B------:R-:W-:-:S04]  /*0ea0*/  UIADD3 UR4, UPT, UPT, UR4, 0x1, URZ ;  /* 0x0000000104047890 */ /* 0x000fc8000fffe0ff */
[----:B------:R-:W-:-:S09]  /*0eb0*/  UISETP.NE.AND UP0, UPT, UR4, 0x3, UPT ;  /* 0x000000030400788c */ /* 0x000fd2000bf05270 */
[----:B------:R-:W-:Y:S05]  /*0ec0*/  BRA.U UP0, `(.L_x_12) ;  /* 0xfffffff500e47547 */ /* 0x000fea000b83ffff */
[----:B------:R-:W-:-:S04]  /*0ed0*/  IADD3 R26, PT, PT, R26, 0x1, RZ ;  /* 0x000000011a1a7810 */ /* 0x000fc80007ffe0ff */
[----:B------:R-:W-:-:S13]  /*0ee0*/  ISETP.NE.AND P0, PT, R26, 0x20, PT ;  /* 0x000000201a00780c */ /* 0x000fda0003f05270 */
[----:B------:R-:W-:Y:S05]  /*0ef0*/  @P0 BRA `(.L_x_13) ;  /* 0xfffffff400d40947 */ /* 0x000fea000383ffff */
[----:B------:R-:W0:Y:S01]  /*0f00*/  S2R R31, SR_TID.X ;  /* 0x00000000001f7919 */ /* 0x000e220000002100 */
[----:B------:R-:W1:Y:S01]  /*0f10*/  S2UR UR4, SR_CTAID.X ;  /* 0x00000000000479c3 */ /* 0x000e620000002500 */
[----:B------:R-:W-:Y:S01]  /*0f20*/  ULEA UR8, UR8, UR9, 0x3 ;  /* 0x0000000908087291 */ /* 0x000fe2000f8e18ff */
[----:B------:R-:W-:Y:S01]  /*0f30*/  FADD R26, R114, 9.9999997473787516356e-06 ;  /* 0x3727c5ac721a7421 */ /* 0x000fe20000000000 */
[----:B------:R-:W-:Y:S03]  /*0f40*/  BSSY.RECONVERGENT B0, `(.L_x_14) ;  /* 0x0000011000007945 */ /* 0x000fe60003800200 */
[----:B------:R2:W3:Y:S01]  /*0f50*/  MUFU.RSQ R29, R26 ;  /* 0x0000001a001d7308 */ /* 0x0004e20000001400 */
[----:B------:R-:W-:Y:S02]  /*0f60*/  IADD3 R30, PT, PT, R26, -0xd000000, RZ ;  /* 0xf30000001a1e7810 */ /* 0x000fe40007ffe0ff */
[----:B------:R-:W-:-:S02]  /*0f70*/  MOV R28, UR8 ;  /* 0x00000008001c7c02 */ /* 0x000fc40008000f00 */
[----:B------:R-:W-:Y:S02]  /*0f80*/  ISETP.GT.U32.AND P0, PT, R30, 0x727fffff, PT ;  /* 0x727fffff1e00780c */ /* 0x000fe40003f04070 */
[----:B0-----:R-:W-:-:S04]  /*0f90*/  LEA R28, R28, R31, 0x3 ;  /* 0x0000001f1c1c7211 */ /* 0x001fc800078e18ff */
[----:B-1----:R-:W-:-:S05]  /*0fa0*/  LEA R28, R28, UR4, 0x4 ;  /* 0x000000041c1c7c11 */ /* 0x002fca000f8e20ff */
[----:B------:R-:W-:-:S05]  /*0fb0*/  IMAD R28, R28, 0x8, R31 ;  /* 0x000000081c1c7824 */ /* 0x000fca00078e021f */
[----:B------:R-:W-:Y:S01]  /*0fc0*/  SHF.L.U32 R33, R28, 0x3, RZ ;  /* 0x000000031c217819 */ /* 0x000fe200000006ff */
[----:B--23--:R-:W-:Y:S06]  /*0fd0*/  @!P0 BRA `(.L_x_15) ;  /* 0x00000000000c8947 */ /* 0x00cfec0003800000 */
[----:B------:R-:W-:-:S07]  /*0fe0*/  MOV R37, 0x1000 ;  /* 0x0000100000257802 */ /* 0x000fce0000000f00 */
[----:B------:R-:W-:Y:S05]  /*0ff0*/  CALL.REL.NOINC `($__internal_0_$__cuda_sm20_sqrt_rn_f32_slowpath) ;  /* 0x0000007400087944 */ /* 0x000fea0003c00000 */
[----:B------:R-:W-:Y:S05]  /*1000*/  BRA `(.L_x_16) ;  /* 0x0000000000107947 */ /* 0x000fea0003800000 */
.L_x_15:
[----:B------:R-:W-:Y:S01]  /*1010*/  FMUL.FTZ R31, R26, R29 ;  /* 0x0000001d1a1f7220 */ /* 0x000fe20000410000 */
[----:B------:R-:W-:-:S03]  /*1020*/  FMUL.FTZ R29, R29, 0.5 ;  /* 0x3f0000001d1d7820 */ /* 0x000fc60000410000 */
[----:B------:R-:W-:-:S04]  /*1030*/  FFMA R26, -R31, R31, R26 ;  /* 0x0000001f1f1a7223 */ /* 0x000fc8000000011a */
[----:B------:R-:W-:-:S07]  /*1040*/  FFMA R26, R26, R29, R31 ;  /* 0x0000001d1a1a7223 */ /* 0x000fce000000001f */
.L_x_16:
[----:B------:R-:W-:Y:S05]  /*1050*/  BSYNC.RECONVERGENT B0 ;  /* 0x0000000000007941 */ /* 0x000fea0003800200 */
.L_x_14:
[----:B------:R-:W0:Y:S01]  /*1060*/  MUFU.RCP R29, R26 ;  /* 0x0000001a001d7308 */ /* 0x000e220000001000 */
[----:B------:R-:W-:Y:S01]  /*1070*/  FADD R28, -R116, R59 ;  /* 0x0000003b741c7221 */ /* 0x000fe20000000100 */
[----:B------:R-:W-:Y:S03]  /*1080*/  BSSY.RECONVERGENT B2, `(.L_x_17) ;  /* 0x000000c000027945 */ /* 0x000fe60003800200 */
[----:B------:R-:W-:-:S04]  /*1090*/  FMUL R28, R115, R28 ;  /* 0x0000001c731c7220 */ /* 0x000fc80000400000 */
[----:B------:R-:W1:Y:S01]  /*10a0*/  FCHK P0, R28, R26 ;  /* 0x0000001a1c007302 */ /* 0x000e620000000000 */
[----:B0-----:R-:W-:-:S04]  /*10b0*/  FFMA R30, R29, -R26, 1 ;  /* 0x3f8000001d1e7423 */ /* 0x001fc8000000081a */
[----:B------:R-:W-:-:S04]  /*10c0*/  FFMA R29, R29, R30, R29 ;  /* 0x0000001e1d1d7223 */ /* 0x000fc8000000001d */
[----:B------:R-:W-:-:S04]  /*10d0*/  FFMA R31, R28, R29, RZ ;  /* 0x0000001d1c1f7223 */ /* 0x000fc800000000ff */
[----:B------:R-:W-:-:S04]  /*10e0*/  FFMA R30, R31, -R26, R28 ;  /* 0x8000001a1f1e7223 */ /* 0x000fc8000000001c */
[----:B------:R-:W-:Y:S01]  /*10f0*/  FFMA R30, R29, R30, R31 ;  /* 0x0000001e1d1e7223 */ /* 0x000fe2000000001f */
[----:B-1----:R-:W-:Y:S06]  /*1100*/  @!P0 BRA `(.L_x_18) ;  /* 0x00000000000c8947 */ /* 0x002fec0003800000 */
[----:B------:R-:W-:-:S07]  /*1110*/  MOV R32, 0x1130 ;  /* 0x0000113000207802 */ /* 0x000fce0000000f00 */
[----:B------:R-:W-:Y:S05]  /*1120*/  CALL.REL.NOINC `($__internal_1_$__cuda_sm3x_div_rn_noftz_f32_slowpath) ;  /* 0x0000007400187944 */ /* 0x000fea0003c00000 */
[----:B------:R-:W-:-:S07]  /*1130*/  MOV R30, R34 ;  /* 0x00000022001e7202 */ /* 0x000fce0000000f00 */
.L_x_18:
[----:B------:R-:W-:Y:S05]  /*1140*/  BSYNC.RECONVERGENT B2 ;  /* 0x0000000000027941 */ /* 0x000fea0003800200 */
.L_x_17:
[----:B------:R-:W-:Y:S01]  /*1150*/  FADD R32, R113, R30 ;  /* 0x0000001e71207221 */ /* 0x000fe20000000000 */
[----:B------:R-:W0:Y:S01]  /*1160*/  MUFU.RCP R35, R26 ;  /* 0x0000001a00237308 */ /* 0x000e220000001000 */
[----:B------:R-:W1:Y:S01]  /*1170*/  LDC.64 R30, c[0x0][0x3b0] ;  /* 0x0000ec00ff1e7b82 */ /* 0x000e620000000a00 */
[----:B------:R-:W-:Y:S06]  /*1180*/  BSSY.RECONVERGENT B2, `(.L_x_19) ;  /* 0x0000018000027945 */ /* 0x000fec0003800200 */
[----:B------:R2:W3:Y:S02]  /*1190*/  F2F.F64.F32 R28, R32 ;  /* 0x00000020001c7310 */ /* 0x0004e40000201800 */
[----:B--2---:R-:W-:Y:S01]  /*11a0*/  FADD R32, -R116, R57 ;  /* 0x0000003974207221 */ /* 0x004fe20000000100 */
[----:B0-----:R-:W-:Y:S01]  /*11b0*/  FFMA R34, R35, -R26, 1 ;  /* 0x3f80000023227423 */ /* 0x001fe2000000081a */
[----:B---3--:R-:W-:Y:S01]  /*11c0*/  DSETP.MAX.AND P0, P1, RZ, R28, PT ;  /* 0x0000001cff00722a */ /* 0x008fe2000390f000 */
[----:B------:R-:W-:Y:S01]  /*11d0*/  MOV R37, R28 ;  /* 0x0000001c00257202 */ /* 0x000fe20000000f00 */
[----:B------:R-:W-:-:S02]  /*11e0*/  HFMA2 R28, -RZ, RZ, 0, 0 ;  /* 0x00000000ff1c7431 */ /* 0x000fc400000001ff */
[----:B-1----:R-:W-:-:S03]  /*11f0*/  IMAD.WIDE.U32 R30, R33, 0x4, R30 ;  /* 0x00000004211e7825 */ /* 0x002fc600078e001e */
[----:B------:R-:W-:-:S07]  /*1200*/  FSEL R39, R28, R29, P0 ;  /* 0x0000001d1c277208 */ /* 0x000fce0000000000 */
[----:B------:R-:W-:Y:S02]  /*1210*/  @P1 LOP3.LUT R39, R29, 0x80000, RZ, 0xfc, !PT ;  /* 0x000800001d271812 */ /* 0x000fe400078efcff */
[----:B------:R-:W-:Y:S02]  /*1220*/  SEL R28, R28, R37, P0 ;  /* 0x000000251c1c7207 */ /* 0x000fe40000000000 */
[----:B------:R-:W-:-:S06]  /*1230*/  MOV R29, R39 ;  /* 0x00000027001d7202 */ /* 0x000fcc0000000f00 */
[----:B------:R0:W1:Y:S02]  /*1240*/  F2F.F32.F64 R29, R28 ;  /* 0x0000001c001d7310 */ /* 0x0000640000301000 */
[----:B0-----:R-:W-:Y:S01]  /*1250*/  FMUL R28, R115, R32 ;  /* 0x00000020731c7220 */ /* 0x001fe20000400000 */
[----:B------:R-:W-:-:S05]  /*1260*/  FFMA R32, R35, R34, R35 ;  /* 0x0000002223207223 */ /* 0x000fca0000000023 */
[----:B------:R-:W0:Y:S01]  /*1270*/  FCHK P0, R28, R26 ;  /* 0x0000001a1c007302 */ /* 0x000e220000000000 */
[----:B-1----:R1:W-:Y:S01]  /*1280*/  STG.E desc[UR12][R30.64], R29 ;  /* 0x0000001d1e007986 */ /* 0x0023e2000c10190c */
[----:B------:R-:W-:-:S04]  /*1290*/  FFMA R33, R32, R28, RZ ;  /* 0x0000001c20217223 */ /* 0x000fc800000000ff */
[----:B------:R-:W-:-:S04]  /*12a0*/  FFMA R34, R33, -R26, R28 ;  /* 0x8000001a21227223 */ /* 0x000fc8000000001c */
[----:B------:R-:W-:Y:S01]  /*12b0*/  FFMA R32, R32, R34, R33 ;  /* 0x0000002220207223 */ /* 0x000fe20000000021 */
[----:B01----:R-:W-:Y:S06]  /*12c0*/  @!P0 BRA `(.L_x_20) ;  /* 0x00000000000c8947 */ /* 0x003fec0003800000 */
[----:B------:R-:W-:-:S07]  /*12d0*/  MOV R32, 0x12f0 ;  /* 0x000012f000207802 */ /* 0x000fce0000000f00 */
[----:B------:R-:W-:Y:S05]  /*12e0*/  CALL.REL.NOINC `($__internal_1_$__cuda_sm3x_div_rn_noftz_f32_slowpath) ;  /* 0x0000007000a87944 */ /* 0x000fea0003c00000 */
[----:B------:R-:W-:-:S07]  /*12f0*/  IMAD.MOV.U32 R32, RZ, RZ, R34 ;  /* 0x000000ffff207224 */ /* 0x000fce00078e0022 */
.L_x_20:
[----:B------:R-:W-:Y:S05]  /*1300*/  BSYNC.RECONVERGENT B2 ;  /* 0x0000000000027941 */ /* 0x000fea0003800200 */
.L_x_19:
[----:B------:R-:W-:Y:S01]  /*1310*/  FADD R32, R113, R32 ;  /* 0x0000002071207221 */ /* 0x000fe20000000000 */
[----:B------:R-:W-:Y:S01]  /*1320*/  HFMA2 R33, -RZ, RZ, 0, 0 ;  /* 0x00000000ff217431 */ /* 0x000fe200000001ff */
[----:B------:R-:W-:Y:S01]  /*1330*/  MOV R34, RZ ;  /* 0x000000ff00227202 */ /* 0x000fe20000000f00 */
[----:B------:R-:W-:Y:S01]  /*1340*/  BSSY.RECONVERGENT B2, `(.L_x_21) ;  /* 0x0000017000027945 */ /* 0x000fe20003800200 */
[----:B------:R0:W1:Y:S02]  /*1350*/  F2F.F64.F32 R28, R32 ;  /* 0x00000020001c7310 */ /* 0x0000640000201800 */
[----:B0-----:R-:W-:Y:S01]  /*1360*/  FADD R32, -R116, R55 ;  /* 0x0000003774207221 */ /* 0x001fe20000000100 */
[----:B-1----:R-:W-:Y:S01]  /*1370*/  DSETP.MAX.AND P0, P1, RZ, R28, PT ;  /* 0x0000001cff00722a */ /* 0x002fe2000390f000 */
[----:B------:R-:W-:-:S05]  /*1380*/  MOV R36, R29 ;  /* 0x0000001d00247202 */ /* 0x000fca0000000f00 */
[----:B------:R-:W-:Y:S02]  /*1390*/  FSEL R35, R33, R36, P0 ;  /* 0x0000002421237208 */ /* 0x000fe40000000000 */
[----:B------:R-:W-:Y:S01]  /*13a0*/  SEL R28, R34, R28, P0 ;  /* 0x0000001c221c7207 */ /* 0x000fe20000000000 */
[----:B------:R-:W0:Y:S05]  /*13b0*/  MUFU.RCP R33, R26 ;  /* 0x0000001a00217308 */ /* 0x000e2a0000001000 */
[----:B------:R-:W-:-:S04]  /*13c0*/  @P1 LOP3.LUT R35, R36, 0x80000, RZ, 0xfc, !PT ;  /* 0x0008000024231812 */ /* 0x000fc800078efcff */
[----:B------:R-:W-:-:S06]  /*13d0*/  MOV R29, R35 ;  /* 0x00000023001d7202 */ /* 0x000fcc0000000f00 */
[----:B------:R1:W2:Y:S01]  /*13e0*/  F2F.F32.F64 R29, R28 ;  /* 0x0000001c001d7310 */ /* 0x0002a20000301000 */
[----:B0-----:R-:W-:Y:S01]  /*13f0*/  FFMA R34, R33, -R26, 1 ;  /* 0x3f80000021227423 */ /* 0x001fe2000000081a */
[----:B-1----:R-:W-:-:S03]  /*1400*/  FMUL R28, R115, R32 ;  /* 0x00000020731c7220 */ /* 0x002fc60000400000 */
[----:B------:R-:W-:-:S03]  /*1410*/  FFMA R32, R33, R34, R33 ;  /* 0x0000002221207223 */ /* 0x000fc60000000021 */
[----:B------:R-:W0:Y:S01]  /*1420*/  FCHK P0, R28, R26 ;  /* 0x0000001a1c007302 */ /* 0x000e220000000000 */
[----:B--2---:R1:W-:Y:S01]  /*1430*/  STG.E desc[UR12][R30.64+0x4], R29 ;  /* 0x0000041d1e007986 */ /* 0x0043e2000c10190c */
[----:B------:R-:W-:-:S04]  /*1440*/  FFMA R33, R32, R28, RZ ;  /* 0x0000001c20217223 */ /* 0x000fc800000000ff */
[----:B------:R-:W-:-:S04]  /*1450*/  FFMA R34, R33, -R26, R28 ;  /* 0x8000001a21227223 */ /* 0x000fc8000000001c */
[----:B------:R-:W-:Y:S01]  /*1460*/  FFMA R32, R32, R34, R33 ;  /* 0x0000002220207223 */ /* 0x000fe20000000021 */
[----:B01----:R-:W-:Y:S06]  /*1470*/  @!P0 BRA `(.L_x_22) ;  /* 0x00000000000c8947 */ /* 0x003fec0003800000 */
[----:B------:R-:W-:-:S07]  /*1480*/  MOV R32, 0x14a0 ;  /* 0x000014a000207802 */ /* 0x000fce0000000f00 */
[----:B------:R-:W-:Y:S05]  /*1490*/  CALL.REL.NOINC `($__internal_1_$__cuda_sm3x_div_rn_noftz_f32_slowpath) ;  /* 0x00000070003c7944 */ /* 0x000fea0003c00000 */
[----:B------:R-:W-:-:S07]  /*14a0*/  MOV R32, R34 ;  /* 0x0000002200207202 */ /* 0x000fce0000000f00 */
.L_x_22:
[----:B------:R-:W-:Y:S05]  /*14b0*/  BSYNC.RECONVERGENT B2 ;  /* 0x0000000000027941 */ /* 0x000fea0003800200 */
.L_x_21:
[----:B------:R-:W-:Y:S01]  /*14c0*/  FADD R32, R113, R32 ;  /* 0x0000002071207221 */ /* 0x000fe20000000000 */
[----:B------:R-:W-:Y:S01]  /*14d0*/  MOV R33, RZ ;  /* 0x000000ff00217202 */ /* 0x000fe20000000f00 */
[----:B------:R-:W-:Y:S02]  /*14e0*/  IMAD.MOV.U32 R34, RZ, RZ, RZ ;  /* 0x000000ffff227224 */ /* 0x000fe400078e00ff */
[----:B------:R-:W-:Y:S01]  /*14f0*/  FADD R56, -R116, R56 ;  /* 0x0000003874387221 */ /* 0x000fe20000000100 */
[----:B------:R-:W0:Y:S01]  /*1500*/  F2F.F64.F32 R28, R32 ;  /* 0x00000020001c7310 */ /* 0x000e220000201800 */
[----:B------:R-:W-:Y:S02]  /*1510*/  BSSY.RECONVERGENT B2, `(.L_x_23) ;  /* 0x0000016000027945 */ /* 0x000fe40003800200 */
[----:B------:R-:W-:Y:S01]  /*1520*/  FMUL R56, R115, R56 ;  /* 0x0000003873387220 */ /* 0x000fe20000400000 */
[----:B0-----:R-:W-:Y:S01]  /*1530*/  DSETP.MAX.AND P0, P1, RZ, R28, PT ;  /* 0x0000001cff00722a */ /* 0x001fe2000390f000 */
[----:B------:R-:W-:-:S05]  /*1540*/  MOV R36, R29 ;  /* 0x0000001d00247202 */ /* 0x000fca0000000f00 */
[----:B------:R-:W-:Y:S02]  /*1550*/  FSEL R35, R33, R36, P0 ;  /* 0x0000002421237208 */ /* 0x000fe40000000000 */
[----:B------:R-:W-:Y:S01]  /*1560*/  SEL R28, R34, R28, P0 ;  /* 0x0000001c221c7207 */ /* 0x000fe20000000000 */
[----:B------:R-:W0:Y:S05]  /*1570*/  MUFU.RCP R33, R26 ;  /* 0x0000001a00217308 */ /* 0x000e2a0000001000 */
[----:B------:R-:W-:-:S03]  /*1580*/  @P1 LOP3.LUT R35, R36, 0x80000, RZ, 0xfc, !PT ;  /* 0x0008000024231812 */ /* 0x000fc600078efcff */
[----:B------:R-:W1:Y:S01]  /*1590*/  FCHK P0, R56, R26 ;  /* 0x0000001a38007302 */ /* 0x000e620000000000 */
[----:B------:R-:W-:-:S07]  /*15a0*/  MOV R29, R35 ;  /* 0x00000023001d7202 */ /* 0x000fce0000000f00 */
[----:B------:R-:W2:Y:S01]  /*15b0*/  F2F.F32.F64 R29, R28 ;  /* 0x0000001c001d7310 */ /* 0x000ea20000301000 */
[----:B0-----:R-:W-:-:S04]  /*15c0*/  FFMA R32, R33, -R26, 1 ;  /* 0x3f80000021207423 */ /* 0x001fc8000000081a */
[----:B------:R-:W-:-:S04]  /*15d0*/  FFMA R32, R33, R32, R33 ;  /* 0x0000002021207223 */ /* 0x000fc80000000021 */
[----:B------:R-:W-:-:S04]  /*15e0*/  FFMA R33, R32, R56, RZ ;  /* 0x0000003820217223 */ /* 0x000fc800000000ff */
[----:B------:R-:W-:Y:S01]  /*15f0*/  FFMA R34, R33, -R26, R56 ;  /* 0x8000001a21227223 */ /* 0x000fe20000000038 */
[----:B--2---:R0:W-:Y:S03]  /*1600*/  STG.E desc[UR12][R30.64+0x8], R29 ;  /* 0x0000081d1e007986 */ /* 0x0041e6000c10190c */
[----:B------:R-:W-:Y:S01]  /*1610*/  FFMA R32, R32, R34, R33 ;  /* 0x0000002220207223 */ /* 0x000fe20000000021 */
[----:B-1----:R-:W-:Y:S06]  /*1620*/  @!P0 BRA `(.L_x_24) ;  /* 0x0000000000108947 */ /* 0x002fec0003800000 */
[----:B------:R-:W-:Y:S02]  /*1630*/  MOV R28, R56 ;  /* 0x00000038001c7202 */ /* 0x000fe40000000f00 */
[----:B------:R-:W-:-:S07]  /*1640*/  MOV R32, 0x1660 ;  /* 0x0000166000207802 */ /* 0x000fce0000000f00 */
[----:B0-----:R-:W-:Y:S05]  /*1650*/  CALL.REL.NOINC `($__internal_1_$__cuda_sm3x_div_rn_noftz_f32_slowpath) ;  /* 0x0000006c00cc7944 */ /* 0x001fea0003c00000 */
[----:B------:R-:W-:-:S07]  /*1660*/  MOV R32, R34 ;  /* 0x0000002200207202 */ /* 0x000fce0000000f00 */
.L_x_24:
[----:B------:R-:W-:Y:S05]  /*1670*/  BSYNC.RECONVERGENT B2 ;  /* 0x0000000000027941 */ /* 0x000fea0003800200 */
.L_x_23:
[----:B------:R-:W-:Y:S01]  /*1680*/  FADD R32, R113, R32 ;  /* 0x0000002071207221 */ /* 0x000fe20000000000 */
[----:B------:R-:W-:Y:S01]  /*1690*/  MOV R33, RZ ;  /* 0x000000ff00217202 */ /* 0x000fe20000000f00 */
[----:B------:R-:W-:Y:S01]  /*16a0*/  IMAD.MOV.U32 R34, RZ, RZ, RZ ;  /* 0x000000ffff227224 */ /* 0x000fe200078e00ff */
[----:B------:R-:W-:Y:S01]  /*16b0*/  BSSY.RECONVERGENT B2, `(.L_x_25) ;  /* 0x0000017000027945 */ /* 0x000fe20003800200 */
[----:B0-----:R0:W1:Y:S02]  /*16c0*/  F2F.F64.F32 R28, R32 ;  /* 0x00000020001c7310 */ /* 0x0010640000201800 */
        /* <DEDUP_REMOVED lines=21> */
.L_x_26:
[----:B------:R-:W-:Y:S05]  /*1820*/  BSYNC.RECONVERGENT B2 ;  /* 0x0000000000027941 */ /* 0x000fea0003800200 */
.L_x_25:
[----:B------:R-:W-:Y:S01]  /*1830*/  FADD R32, R113, R32 ;  /* 0x0000002071207221 */ /* 0x000fe20000000000 */
[----:B------:R-:W-:Y:S01]  /*1840*/  IMAD.MOV.U32 R33, RZ, RZ, RZ ;  /* 0x000000ffff217224 */ /* 0x000fe200078e00ff */
[----:B------:R-:W-:Y:S01]  /*1850*/  MOV R34, RZ ;  /* 0x000000ff00227202 */ /* 0x000fe20000000f00 */
        /* <DEDUP_REMOVED lines=24> */
.L_x_28:
[----:B------:R-:W-:Y:S05]  /*19e0*/  BSYNC.RECONVERGENT B2 ;  /* 0x0000000000027941 */ /* 0x000fea0003800200 */
.L_x_27:
[----:B------:R-:W-:Y:S01]  /*19f0*/  FADD R32, R113, R32 ;  /* 0x0000002071207221 */ /* 0x000fe20000000000 */
[----:B------:R-:W-:Y:S01]  /*1a00*/  IMAD.MOV.U32 R33, RZ, RZ, RZ ;  /* 0x000000ffff217224 */ /* 0x000fe200078e00ff */
[----:B------:R-:W-:Y:S01]  /*1a10*/  MOV R34, RZ ;  /* 0x000000ff00227202 */ /* 0x000fe20000000f00 */
        /* <DEDUP_REMOVED lines=23> */
.L_x_30:
[----:B------:R-:W-:Y:S05]  /*1b90*/  BSYNC.RECONVERGENT B2 ;  /* 0x0000000000027941 */ /* 0x000fea0003800200 */
.L_x_29:
[----:B------:R-:W-:Y:S01]  /*1ba0*/  FADD R32, R113, R32 ;  /* 0x0000002071207221 */ /* 0x000fe20000000000 */
[----:B------:R-:W-:Y:S01]  /*1bb0*/  HFMA2 R33, -RZ, RZ, 0, 0 ;  /* 0x00000000ff217431 */ /* 0x000fe200000001ff */
[----:B------:R-:W-:Y:S01]  /*1bc0*/  MOV R34, RZ ;  /* 0x000000ff00227202 */ /* 0x000fe20000000f00 */
[----:B------:R-:W-:Y:S01]  /*1bd0*/  FADD R52, -R116, R52 ;  /* 0x0000003474347221 */ /* 0x000fe20000000100 */
[----:B------:R-:W0:Y:S01]  /*1be0*/  F2F.F64.F32 R28, R32 ;  /* 0x00000020001c7310 */ /* 0x000e220000201800 */
[----:B------:R-:W-:Y:S02]  /*1bf0*/  BSSY.RECONVERGENT B2, `(.L_x_31) ;  /* 0x0000016000027945 */ /* 0x000fe40003800200 */
[----:B------:R-:W-:Y:S01]  /*1c00*/  FMUL R52, R115, R52 ;  /* 0x0000003473347220 */ /* 0x000fe20000400000 */
[----:B0-----:R-:W-:Y:S01]  /*1c10*/  DSETP.MAX.AND P0, P1, RZ, R28, PT ;  /* 0x0000001cff00722a */ /* 0x001fe2000390f000 */
[----:B------:R-:W-:-:S05]  /*1c20*/  IMAD.MOV.U32 R36, RZ, RZ, R29 ;  /* 0x000000ffff247224 */ /* 0x000fca00078e001d */
        /* <DEDUP_REMOVED lines=18> */
.L_x_32:
[----:B------:R-:W-:Y:S05]  /*1d50*/  BSYNC.RECONVERGENT B2 ;  /* 0x0000000000027941 */ /* 0x000fea0003800200 */
.L_x_31:
[----:B------:R-:W-:Y:S01]  /*1d60*/  FADD R32, R113, R32 ;  /* 0x0000002071207221 */ /* 0x000fe20000000000 */
[----:B------:R-:W-:Y:S01]  /*1d70*/  MOV R26, RZ ;  /* 0x000000ff001a7202 */ /* 0x000fe20000000f00 */
[----:B------:R-:W-:Y:S02]  /*1d80*/  BSSY.RECONVERGENT B0, `(.L_x_33) ;  /* 0x0000017000007945 */ /* 0x000fe40003800200 */
[----:B0-----:R-:W0:Y:S02]  /*1d90*/  F2F.F64.F32 R28, R32 ;  /* 0x00000020001c7310 */ /* 0x001e240000201800 */
[----:B0-----:R-:W-:Y:S01]  /*1da0*/  DSETP.MAX.AND P0, P1, RZ, R28, PT ;  /* 0x0000001cff00722a */ /* 0x001fe2000390f000 */
[----:B------:R-:W-:-:S05]  /*1db0*/  MOV R33, R29 ;  /* 0x0000001d00217202 */ /* 0x000fca0000000f00 */
[C---:B------:R-:W-:Y:S02]  /*1dc0*/  FSEL R35, R26.reuse, R33, P0 ;  /* 0x000000211a237208 */ /* 0x040fe40000000000 */
[----:B------:R-:W-:Y:S01]  /*1dd0*/  SEL R28, R26, R28, P0 ;  /* 0x0000001c1a1c7207 */ /* 0x000fe20000000000 */
[----:B------:R-:W-:-:S05]  /*1de0*/  FADD R26, R110, 9.9999997473787516356e-06 ;  /* 0x3727c5ac6e1a7421 */ /* 0x000fca0000000000 */
[----:B------:R-:W-:Y:S02]  /*1df0*/  @P1 LOP3.LUT R35, R33, 0x80000, RZ, 0xfc, !PT ;  /* 0x0008000021231812 */ /* 0x000fe400078efcff */
[----:B------:R-:W-:Y:S01]  /*1e00*/  IADD3 R32, PT, PT, R26, -0xd000000, RZ ;  /* 0xf30000001a207810 */ /* 0x000fe20007ffe0ff */
[----:B------:R0:W1:Y:S02]  /*1e10*/  MUFU.RSQ R33, R26 ;  /* 0x0000001a00217308 */ /* 0x0000640000001400 */
[----:B------:R-:W-:Y:S01]  /*1e20*/  IMAD.MOV.U32 R29, RZ, RZ, R35 ;  /* 0x000000ffff1d7224 */ /* 0x000fe200078e0023 */
[----:B------:R-:W-:-:S05]  /*1e30*/  ISETP.GT.U32.AND P0, PT, R32, 0x727fffff, PT ;  /* 0x727fffff2000780c */ /* 0x000fca0003f04070 */
[----:B------:R-:W2:Y:S02]  /*1e40*/  F2F.F32.F64 R29, R28 ;  /* 0x0000001c001d7310 */ /* 0x000ea40000301000 */
[----:B--2---:R0:W-:Y:S06]  /*1e50*/  STG.E desc[UR12][R30.64+0x1c], R29 ;  /* 0x00001c1d1e007986 */ /* 0x0041ec000c10190c */
[----:B-1----:R-:W-:Y:S05]  /*1e60*/  @!P0 BRA `(.L_x_34) ;  /* 0x0000000000108947 */ /* 0x002fea0003800000 */
[----:B------:R-:W-:-:S07]  /*1e70*/  MOV R37, 0x1e90 ;  /* 0x00001e9000257802 */ /* 0x000fce0000000f00 */
[----:B0-----:R-:W-:Y:S05]  /*1e80*/  CALL.REL.NOINC `($__internal_0_$__cuda_sm20_sqrt_rn_f32_slowpath) ;  /* 0x0000006400647944 */ /* 0x001fea0003c00000 */
[----:B------:R-:W-:Y:S01]  /*1e90*/  MOV R33, R26 ;  /* 0x0000001a00217202 */ /* 0x000fe20000000f00 */
[----:B------:R-:W-:Y:S06]  /*1ea0*/  BRA `(.L_x_35) ;  /* 0x0000000000107947 */ /* 0x000fec0003800000 */
.L_x_34:
[----:B0-----:R-:W-:Y:S01]  /*1eb0*/  FMUL.FTZ R29, R26, R33 ;  /* 0x000000211a1d7220 */ /* 0x001fe20000410000 */
[----:B------:R-:W-:-:S03]  /*1ec0*/  FMUL.FTZ R33, R33, 0.5 ;  /* 0x3f00000021217820 */ /* 0x000fc60000410000 */
[----:B------:R-:W-:-:S04]  /*1ed0*/  FFMA R26, -R29, R29, R26 ;  /* 0x0000001d1d1a7223 */ /* 0x000fc8000000011a */
[----:B------:R-:W-:-:S07]  /*1ee0*/  FFMA R33, R26, R33, R29 ;  /* 0x000000211a217223 */ /* 0x000fce000000001d */
.L_x_35:
[----:B------:R-:W-:Y:S05]  /*1ef0*/  BSYNC.RECONVERGENT B0 ;  /* 0x0000000000007941 */ /* 0x000fea0003800200 */
.L_x_33:
        /* <DEDUP_REMOVED lines=11> */
[----:B------:R-:W-:Y:S02]  /*1fb0*/  MOV R26, R33 ;  /* 0x00000021001a7202 */ /* 0x000fe40000000f00 */
[----:B------:R-:W-:-:S07]  /*1fc0*/  MOV R32, 0x1fe0 ;  /* 0x00001fe000207802 */ /* 0x000fce0000000f00 */
[----:B------:R-:W-:Y:S05]  /*1fd0*/  CALL.REL.NOINC `($__internal_1_$__cuda_sm3x_div_rn_noftz_f32_slowpath) ;  /* 0x00000064006c7944 */ /* 0x000fea0003c00000 */
[----:B------:R-:W-:-:S07]  /*1fe0*/  MOV R26, R34 ;  /* 0x00000022001a7202 */ /* 0x000fce0000000f00 */
.L_x_37:
[----:B------:R-:W-:Y:S05]  /*1ff0*/  BSYNC.RECONVERGENT B2 ;  /* 0x0000000000027941 */ /* 0x000fea0003800200 */
.L_x_36:
[----:B------:R-:W-:Y:S01]  /*2000*/  FADD R26, R19, R26 ;  /* 0x0000001a131a7221 */ /* 0x000fe20000000000 */
[----:B------:R-:W-:Y:S01]  /*2010*/  IMAD.MOV.U32 R32, RZ, RZ, RZ ;  /* 0x000000ffff207224 */ /* 0x000fe200078e00ff */
[----:B------:R-:W-:Y:S01]  /*2020*/  MOV R34, RZ ;  /* 0x000000ff00227202 */ /* 0x000fe20000000f00 */
[----:B------:R-:W-:Y:S01]  /*2030*/  FADD R50, -R112, R50 ;  /* 0x0000003270327221 */ /* 0x000fe20000000100 */
[----:B------:R-:W0:Y:S01]  /*2040*/  F2F.F64.F32 R28, R26 ;  /* 0x0000001a001c7310 */ /* 0x000e220000201800 */
[----:B------:R-:W-:Y:S01]  /*2050*/  BSSY.RECONVERGENT B2, `(.L_x_38) ;  /* 0x0000017000027945 */ /* 0x000fe20003800200 */
[----:B0-----:R-:W-:Y:S01]  /*2060*/  DSETP.MAX.AND P0, P1, RZ, R28, PT ;  /* 0x0000001cff00722a */ /* 0x001fe2000390f000 */
[----:B------:R-:W-:-:S05]  /*2070*/  MOV R35, R29 ;  /* 0x0000001d00237202 */ /* 0x000fca0000000f00 */
[----:B------:R-:W-:Y:S02]  /*2080*/  FSEL R37, R32, R35, P0 ;  /* 0x0000002320257208 */ /* 0x000fe40000000000 */
[----:B------:R-:W-:Y:S01]  /*2090*/  SEL R28, R34, R28, P0 ;  /* 0x0000001c221c7207 */ /* 0x000fe20000000000 */
[----:B------:R-:W0:Y:S05]  /*20a0*/  MUFU.RCP R32, R33 ;  /* 0x0000002100207308 */ /* 0x000e2a0000001000 */
[----:B------:R-:W-:-:S04]  /*20b0*/  @P1 LOP3.LUT R37, R35, 0x80000, RZ, 0xfc, !PT ;  /* 0x0008000023251812 */ /* 0x000fc800078efcff */
[----:B------:R-:W-:Y:S01]  /*20c0*/  MOV R29, R37 ;  /* 0x00000025001d7202 */ /* 0x000fe20000000f00 */
[----:B------:R-:W-:-:S04]  /*20d0*/  FMUL R37, R111, R50 ;  /* 0x000000326f257220 */ /* 0x000fc80000400000 */
[----:B------:R-:W1:Y:S01]  /*20e0*/  FCHK P0, R37, R33 ;  /* 0x0000002125007302 */ /* 0x000e620000000000 */
[----:B0-----:R-:W-:-:S04]  /*20f0*/  FFMA R35, R32, -R33, 1 ;  /* 0x3f80000020237423 */ /* 0x001fc80000000821 */
[----:B------:R-:W-:-:S03]  /*2100*/  FFMA R26, R32, R35, R32 ;  /* 0x00000023201a7223 */ /* 0x000fc60000000020 */
[----:B------:R-:W0:Y:S01]  /*2110*/  F2F.F32.F64 R29, R28 ;  /* 0x0000001c001d7310 */ /* 0x000e220000301000 */
[----:B------:R-:W-:-:S04]  /*2120*/  FFMA R32, R26, R37, RZ ;  /* 0x000000251a207223 */ /* 0x000fc800000000ff */
[----:B------:R-:W-:-:S04]  /*2130*/  FFMA R35, R32, -R33, R37 ;  /* 0x8000002120237223 */ /* 0x000fc80000000025 */
[----:B------:R-:W-:Y:S01]  /*2140*/  FFMA R26, R26, R35, R32 ;  /* 0x000000231a1a7223 */ /* 0x000fe20000000020 */
[----:B0-----:R0:W-:Y:S01]  /*2150*/  STG.E desc[UR12][R30.64+0x200], R29 ;  /* 0x0002001d1e007986 */ /* 0x0011e2000c10190c */
[----:B-1----:R-:W-:Y:S05]  /*2160*/  @!P0 BRA `(.L_x_39) ;  /* 0x0000000000148947 */ /* 0x002fea0003800000 */
[----:B------:R-:W-:Y:S02]  /*2170*/  MOV R28, R37 ;  /* 0x00000025001c7202 */ /* 0x000fe40000000f00 */
[----:B------:R-:W-:Y:S02]  /*2180*/  MOV R26, R33 ;  /* 0x00000021001a7202 */ /* 0x000fe40000000f00 */
[----:B------:R-:W-:-:S07]  /*2190*/  MOV R32, 0x21b0 ;  /* 0x000021b000207802 */ /* 0x000fce0000000f00 */
[----:B0-----:R-:W-:Y:S05]  /*21a0*/  CALL.REL.NOINC `($__internal_1_$__cuda_sm3x_div_rn_noftz_f32_slowpath) ;  /* 0x0000006000f87944 */ /* 0x001fea0003c00000 */
[----:B------:R-:W-:-:S07]  /*21b0*/  MOV R26, R34 ;  /* 0x00000022001a7202 */ /* 0x000fce0000000f00 */
.L_x_39:
[----:B------:R-:W-:Y:S05]  /*21c0*/  BSYNC.RECONVERGENT B2 ;  /* 0x0000000000027941 */ /* 0x000fea0003800200 */
.L_x_38:
        /* <DEDUP_REMOVED lines=27> */
[----:B------:R-:W-:-:S07]  /*2380*/  IMAD.MOV.U32 R26, RZ, RZ, R34 ;  /* 0x000000ffff1a7224 */ /* 0x000fce00078e0022 */
.L_x_41:
[----:B------:R-:W-:Y:S05]  /*2390*/  BSYNC.RECONVERGENT B2 ;  /* 0x0000000000027941 */ /* 0x000fea0003800200 */
.L_x_40:
[----:B------:R-:W-:Y:S01]  /*23a0*/  FADD R26, R19, R26 ;  /* 0x0000001a131a7221 */ /* 0x000fe20000000000 */
[----:B------:R-:W-:Y:S01]  /*23b0*/  HFMA2 R32, -RZ, RZ, 0, 0 ;  /* 0x00000000ff207431 */ /* 0x000fe200000001ff */
[----:B------:R-:W-:Y:S01]  /*23c0*/  MOV R34, RZ ;  /* 0x000000ff00227202 */ /* 0x000fe20000000f00 */
[----:B------:R-:W-:Y:S01]  /*23d0*/  FADD R48, -R112, R48 ;  /* 0x0000003070307221 */ /* 0x000fe20000000100 */
[----:B0-----:R-:W0:Y:S01]  /*23e0*/  F2F.F64.F32 R28, R26 ;  /* 0x0000001a001c7310 */ /* 0x001e220000201800 */
        /* <DEDUP_REMOVED lines=18> */
[----:B------:R-:W-:Y:S01]  /*2510*/  MOV R28, R37 ;  /* 0x00000025001c7202 */ /* 0x000fe20000000f00 */
[----:B------:R-:W-:Y:S01]  /*2520*/  IMAD.MOV.U32 R26, RZ, RZ, R33 ;  /* 0x000000ffff1a7224 */ /* 0x000fe200078e0021 */
[----:B------:R-:W-:-:S07]  /*2530*/  MOV R32, 0x2550 ;  /* 0x0000255000207802 */ /* 0x000fce0000000f00 */
[----:B0-----:R-:W-:Y:S05]  /*2540*/  CALL.REL.NOINC `($__internal_1_$__cuda_sm3x_div_rn_noftz_f32_slowpath) ;  /* 0x0000006000107944 */ /* 0x001fea0003c00000 */
[----:B------:R-:W-:-:S07]  /*2550*/  MOV R26, R34 ;  /* 0x00000022001a7202 */ /* 0x000fce0000000f00 */
.L_x_43:
[----:B------:R-:W-:Y:S05]  /*2560*/  BSYNC.RECONVERGENT B2 ;  /* 0x0000000000027941 */ /* 0x000fea0003800200 */
.L_x_42:
[----:B------:R-:W-:Y:S01]  /*2570*/  FADD R26, R19, R26 ;  /* 0x0000001a131a7221 */ /* 0x000fe20000000000 */
[----:B------:R-:W-:Y:S01]  /*2580*/  HFMA2 R32, -RZ, RZ, 0, 0 ;  /* 0x00000000ff207431 */ /* 0x000fe200000001ff */
        /* <DEDUP_REMOVED lines=21> */
[----:B------:R-:W-:Y:S01]  /*26e0*/  IMAD.MOV.U32 R28, RZ, RZ, R37 ;  /* 0x000000ffff1c7224 */ /* 0x000fe200078e0025 */
[----:B------:R-:W-:Y:S02]  /*26f0*/  MOV R26, R33 ;  /* 0x00000021001a7202 */ /* 0x000fe40000000f00 */
[----:B------:R-:W-:-:S07]  /*2700*/  MOV R32, 0x2720 ;  /* 0x0000272000207802 */ /* 0x000fce0000000f00 */
[----:B0-----:R-:W-:Y:S05]  /*2710*/  CALL.REL.NOINC `($__internal_1_$__cuda_sm3x_div_rn_noftz_f32_slowpath) ;  /* 0x0000005c009c7944 */ /* 0x001fea0003c00000 */
[----:B------:R-:W-:-:S07]  /*2720*/  MOV R26, R34 ;  /* 0x00000022001a7202 */ /* 0x000fce0000000f00 */
.L_x_45:
[----:B------:R-:W-:Y:S05]  /*2730*/  BSYNC.RECONVERGENT B2 ;  /* 0x0000000000027941 */ /* 0x000fea0003800200 */
.L_x_44:
        /* <DEDUP_REMOVED lines=11> */
[----:B------:R-:W-:-:S05]  /*27f0*/  @P1 LOP3.LUT R37, R35, 0x80000, RZ, 0xfc, !PT ;  /* 0x0008000023251812 */ /* 0x000fca00078efcff */
[----:B------:R-:W-:Y:S02]  /*2800*/  IMAD.MOV.U32 R29, RZ, RZ, R37 ;  /* 0x000000ffff1d7224 */ /* 0x000fe400078e0025 */
        /* <DEDUP_REMOVED lines=15> */
.L_x_47:
[----:B------:R-:W-:Y:S05]  /*2900*/  BSYNC.RECONVERGENT B2 ;  /* 0x0000000000027941 */ /* 0x000fea0003800200 */
.L_x_46:
[----:B------:R-:W-:Y:S01]  /*2910*/  FADD R26, R19, R26 ;  /* 0x0000001a131a7221 */ /* 0x000fe20000000000 */
[----:B------:R-:W-:Y:S01]  /*2920*/  HFMA2 R32, -RZ, RZ, 0, 0 ;  /* 0x00000000ff207431 */ /* 0x000fe200000001ff */
[----:B------:R-:W-:Y:S01]  /*2930*/  MOV R34, RZ ;  /* 0x000000ff00227202 */ /* 0x000fe20000000f00 */
[----:B------:R-:W-:Y:S01]  /*2940*/  BSSY.RECONVERGENT B2, `(.L_x_48) ;  /* 0x0000018000027945 */ /* 0x000fe20003800200 */
[----:B0-----:R0:W1:Y:S02]  /*2950*/  F2F.F64.F32 R28, R26 ;  /* 0x0000001a001c7310 */ /* 0x0010640000201800 */
[----:B0-----:R-:W-:Y:S01]  /*2960*/  FADD R26, -R112, R27 ;  /* 0x0000001b701a7221 */ /* 0x001fe20000000100 */
[----:B-1----:R-:W-:Y:S01]  /*2970*/  DSETP.MAX.AND P0, P1, RZ, R28, PT ;  /* 0x0000001cff00722a */ /* 0x002fe2000390f000 */
[----:B------:R-:W-:-:S05]  /*2980*/  IMAD.MOV.U32 R35, RZ, RZ, R29 ;  /* 0x000000ffff237224 */ /* 0x000fca00078e001d */
        /* <DEDUP_REMOVED lines=15> */
[----:B------:R-:W-:Y:S02]  /*2a80*/  MOV R26, R33 ;  /* 0x00000021001a7202 */ /* 0x000fe40000000f00 */
[----:B------:R-:W-:-:S07]  /*2a90*/  MOV R32, 0x2ab0 ;  /* 0x00002ab000207802 */ /* 0x000fce0000000f00 */
[----:B------:R-:W-:Y:S05]  /*2aa0*/  CALL.REL.NOINC `($__internal_1_$__cuda_sm3x_div_rn_noftz_f32_slowpath) ;  /* 0x0000005800b87944 */ /* 0x000fea0003c00000 */
[----:B------:R-:W-:-:S07]  /*2ab0*/  MOV R26, R34 ;  /* 0x00000022001a7202 */ /* 0x000fce0000000f00 */
.L_x_49:
[----:B------:R-:W-:Y:S05]  /*2ac0*/  BSYNC.RECONVERGENT B2 ;  /* 0x0000000000027941 */ /* 0x000fea0003800200 */
.L_x_48:
        /* <DEDUP_REMOVED lines=24> */
[----:B------:R-:W-:Y:S02]  /*2c50*/  MOV R26, R33 ;  /* 0x00000021001a7202 */ /* 0x000fe40000000f00 */
[----:B------:R-:W-:-:S07]  /*2c60*/  MOV R32, 0x2c80 ;  /* 0x00002c8000207802 */ /* 0x000fce0000000f00 */
[----:B0-----:R-:W-:Y:S05]  /*2c70*/  CALL.REL.NOINC `($__internal_1_$__cuda_sm3x_div_rn_noftz_f32_slowpath) ;  /* 0x0000005800447944 */ /* 0x001fea0003c00000 */
[----:B------:R-:W-:-:S07]  /*2c80*/  MOV R28, R34 ;  /* 0x00000022001c7202 */ /* 0x000fce0000000f00 */
.L_x_51:
[----:B------:R-:W-:Y:S05]  /*2c90*/  BSYNC.RECONVERGENT B2 ;  /* 0x0000000000027941 */ /* 0x000fea0003800200 */
.L_x_50:
[----:B------:R-:W-:Y:S01]  /*2ca0*/  FADD R28, R19, R28 ;  /* 0x0000001c131c7221 */ /* 0x000fe20000000000 */
[----:B------:R-:W-:Y:S01]  /*2cb0*/  MOV R19, RZ ;  /* 0x000000ff00137202 */ /* 0x000fe20000000f00 */
[----:B------:R-:W-:Y:S01]  /*2cc0*/  FADD R13, R13, 9.9999997473787516356e-06 ;  /* 0x3727c5ac0d0d7421 */ /* 0x000fe20000000000 */
[----:B------:R-:W-:Y:S01]  /*2cd0*/  BSSY.RECONVERGENT B0, `(.L_x_52) ;  /* 0x0000017000007945 */ /* 0x000fe20003800200 */
[----:B0-----:R0:W1:Y:S08]  /*2ce0*/  F2F.F64.F32 R26, R28 ;  /* 0x0000001c001a7310 */ /* 0x0010700000201800 */
[----:B0-----:R0:W2:Y:S01]  /*2cf0*/  MUFU.RSQ R28, R13 ;  /* 0x0000000d001c7308 */ /* 0x0010a20000001400 */
[----:B-1----:R-:W-:Y:S01]  /*2d00*/  DSETP.MAX.AND P0, P1, RZ, R26, PT ;  /* 0x0000001aff00722a */ /* 0x002fe2000390f000 */
[----:B------:R-:W-:-:S05]  /*2d10*/  IMAD.MOV.U32 R32, RZ, RZ, R27 ;  /* 0x000000ffff207224 */ /* 0x000fca00078e001b */
[C---:B------:R-:W-:Y:S02]  /*2d20*/  FSEL R29, R19.reuse, R32, P0 ;  /* 0x00000020131d7208 */ /* 0x040fe40000000000 */
[----:B------:R-:W-:Y:S02]  /*2d30*/  SEL R26, R19, R26, P0 ;  /* 0x0000001a131a7207 */ /* 0x000fe40000000000 */
[----:B------:R-:W-:-:S04]  /*2d40*/  IADD3 R19, PT, PT, R13, -0xd000000, RZ ;  /* 0xf30000000d137810 */ /* 0x000fc80007ffe0ff */
[----:B------:R-:W-:Y:S02]  /*2d50*/  @P1 LOP3.LUT R29, R32, 0x80000, RZ, 0xfc, !PT ;  /* 0x00080000201d1812 */ /* 0x000fe400078efcff */
[----:B------:R-:W-:Y:S02]  /*2d60*/  ISETP.GT.U32.AND P0, PT, R19, 0x727fffff, PT ;  /* 0x727fffff1300780c */ /* 0x000fe40003f04070 */
[----:B------:R-:W-:-:S06]  /*2d70*/  MOV R27, R29 ;  /* 0x0000001d001b7202 */ /* 0x000fcc0000000f00 */
[----:B------:R-:W1:Y:S02]  /*2d80*/  F2F.F32.F64 R27, R26 ;  /* 0x0000001a001b7310 */ /* 0x000e640000301000 */
[----:B-1----:R0:W-:Y:S03]  /*2d90*/  STG.E desc[UR12][R30.64+0x21c], R27 ;  /* 0x00021c1b1e007986 */ /* 0x0021e6000c10190c */
[----:B--2---:R-:W-:Y:S05]  /*2da0*/  @!P0 BRA `(.L_x_53) ;  /* 0x0000000000148947 */ /* 0x004fea0003800000 */
[----:B------:R-:W-:Y:S02]  /*2db0*/  MOV R26, R13 ;  /* 0x0000000d001a7202 */ /* 0x000fe40000000f00 */
[----:B------:R-:W-:-:S07]  /*2dc0*/  MOV R37, 0x2de0 ;  /* 0x00002de000257802 */ /* 0x000fce0000000f00 */
[----:B0-----:R-:W-:Y:S05]  /*2dd0*/  CALL.REL.NOINC `($__internal_0_$__cuda_sm20_sqrt_rn_f32_slowpath) ;  /* 0x0000005400907944 */ /* 0x001fea0003c00000 */
[----:B------:R-:W-:Y:S01]  /*2de0*/  MOV R19, R26 ;  /* 0x0000001a00137202 */ /* 0x000fe20000000f00 */
[----:B------:R-:W-:Y:S06]  /*2df0*/  BRA `(.L_x_54) ;  /* 0x0000000000107947 */ /* 0x000fec0003800000 */
.L_x_53:
[----:B------:R-:W-:Y:S01]  /*2e00*/  FMUL.FTZ R26, R13, R28 ;  /* 0x0000001c0d1a7220 */ /* 0x000fe20000410000 */
[----:B------:R-:W-:-:S03]  /*2e10*/  FMUL.FTZ R19, R28, 0.5 ;  /* 0x3f0000001c137820 */ /* 0x000fc60000410000 */
[----:B0-----:R-:W-:-:S04]  /*2e20*/  FFMA R13, -R26, R26, R13 ;  /* 0x0000001a1a0d7223 */ /* 0x001fc8000000010d */
[----:B------:R-:W-:-:S07]  /*2e30*/  FFMA R19, R13, R19, R26 ;  /* 0x000000130d137223 */ /* 0x000fce000000001a */
.L_x_54:
[----:B------:R-:W-:Y:S05]  /*2e40*/  BSYNC.RECONVERGENT B0 ;  /* 0x0000000000007941 */ /* 0x000fea0003800200 */
.L_x_52:
        /* <DEDUP_REMOVED lines=14> */
[----:B------:R-:W-:-:S07]  /*2f30*/  IMAD.MOV.U32 R13, RZ, RZ, R34 ;  /* 0x000000ffff0d7224 */ /* 0x000fce00078e0022 */
.L_x_56:
[----:B------:R-:W-:Y:S05]  /*2f40*/  BSYNC.RECONVERGENT B2 ;  /* 0x0000000000027941 */ /* 0x000fea0003800200 */
.L_x_55:
[----:B------:R-:W-:Y:S01]  /*2f50*/  FADD R13, R20, R13 ;  /* 0x0000000d140d7221 */ /* 0x000fe20000000000 */
[----:B------:R-:W-:Y:S01]  /*2f60*/  CS2R R28, SRZ ;  /* 0x00000000001c7805 */ /* 0x000fe2000001ff00 */
[----:B------:R-:W-:Y:S02]  /*2f70*/  BSSY.RECONVERGENT B2, `(.L_x_57) ;  /* 0x0000019000027945 */ /* 0x000fe40003800200 */
[----:B------:R0:W1:Y:S02]  /*2f80*/  F2F.F64.F32 R26, R13 ;  /* 0x0000000d001a7310 */ /* 0x0000640000201800 */
[----:B0-----:R-:W-:-:S04]  /*2f90*/  FADD R13, -R12, R58 ;  /* 0x0000003a0c0d7221 */ /* 0x001fc80000000100 */
[----:B------:R-:W-:Y:S01]  /*2fa0*/  FMUL R32, R6, R13 ;  /* 0x0000000d06207220 */ /* 0x000fe20000400000 */
[----:B-1----:R-:W-:Y:S01]  /*2fb0*/  DSETP.MAX.AND P0, P1, RZ, R26, PT ;  /* 0x0000001aff00722a */ /* 0x002fe2000390f000 */
        /* <DEDUP_REMOVED lines=20> */
.L_x_58:
[----:B------:R-:W-:Y:S05]  /*3100*/  BSYNC.RECONVERGENT B2 ;  /* 0x0000000000027941 */ /* 0x000fea0003800200 */
.L_x_57:
[----:B------:R-:W-:Y:S01]  /*3110*/  FADD R13, R20, R13 ;  /* 0x0000000d140d7221 */ /* 0x000fe20000000000 */
[----:B------:R-:W-:Y:S01]  /*3120*/  CS2R R28, SRZ ;  /* 0x00000000001c7805 */ /* 0x000fe2000001ff00 */
[----:B------:R-:W-:Y:S01]  /*3130*/  FADD R63, -R12, R63 ;  /* 0x0000003f0c3f7221 */ /* 0x000fe20000000100 */
[----:B------:R-:W-:Y:S01]  /*3140*/  BSSY.RECONVERGENT B2, `(.L_x_59) ;  /* 0x0000018000027945 */ /* 0x000fe20003800200 */
[----:B0-----:R-:W0:Y:S02]  /*3150*/  F2F.F64.F32 R26, R13 ;  /* 0x0000000d001a7310 */ /* 0x001e240000201800 */
        /* <DEDUP_REMOVED lines=22> */
.L_x_60:
[----:B------:R-:W-:Y:S05]  /*32c0*/  BSYNC.RECONVERGENT B2 ;  /* 0x0000000000027941 */ /* 0x000fea0003800200 */
.L_x_59:
[----:B------:R-:W-:Y:S01]  /*32d0*/  FADD R13, R20, R13 ;  /* 0x0000000d140d7221 */ /* 0x000fe20000000000 */
[----:B------:R-:W-:Y:S01]  /*32e0*/  CS2R R28, SRZ ;  /* 0x00000000001c7805 */ /* 0x000fe2000001ff00 */
[----:B------:R-:W-:Y:S02]  /*32f0*/  BSSY.RECONVERGENT B2, `(.L_x_61) ;  /* 0x0000019000027945 */ /* 0x000fe40003800200 */
[----:B0-----:R0:W1:Y:S02]  /*3300*/  F2F.F64.F32 R26, R13 ;  /* 0x0000000d001a7310 */ /* 0x0010640000201800 */
        /* <DEDUP_REMOVED lines=8> */
[----:B------:R-:W1:Y:S02]  /*3390*/  FCHK P0, R32, R19 ;  /* 0x0000001320007302 */ /* 0x000e640000000000 */
[----:B------:R-:W-:-:S06]  /*33a0*/  IMAD.MOV.U32 R27, RZ, RZ, R35 ;  /* 0x000000ffff1b7224 */ /* 0x000fcc00078e0023 */
        /* <DEDUP_REMOVED lines=13> */
.L_x_62:
[----:B------:R-:W-:Y:S05]  /*3480*/  BSYNC.RECONVERGENT B2 ;  /* 0x0000000000027941 */ /* 0x000fea0003800200 */
.L_x_61:
[----:B------:R-:W-:Y:S01]  /*3490*/  FADD R13, R20, R13 ;  /* 0x0000000d140d7221 */ /* 0x000fe20000000000 */
[----:B------:R-:W-:Y:S01]  /*34a0*/  CS2R R28, SRZ ;  /* 0x00000000001c7805 */ /* 0x000fe2000001ff00 */
[----:B------:R-:W-:Y:S01]  /*34b0*/  FADD R65, -R12, R65 ;  /* 0x000000410c417221 */ /* 0x000fe20000000100 */
[----:B------:R-:W-:Y:S01]  /*34c0*/  BSSY.RECONVERGENT B2, `(.L_x_63) ;  /* 0x0000018000027945 */ /* 0x000fe20003800200 */
[----:B0-----:R-:W0:Y:S02]  /*34d0*/  F2F.F64.F32 R26, R13 ;  /* 0x0000000d001a7310 */ /* 0x001e240000201800 */
        /* <DEDUP_REMOVED lines=17> */
[----:B------:R-:W-:Y:S01]  /*35f0*/  IMAD.MOV.U32 R28, RZ, RZ, R65 ;  /* 0x000000ffff1c7224 */ /* 0x000fe200078e0041 */
[----:B------:R-:W-:Y:S02]  /*3600*/  MOV R26, R19 ;  /* 0x00000013001a7202 */ /* 0x000fe40000000f00 */
[----:B------:R-:W-:-:S07]  /*3610*/  MOV R32, 0x3630 ;  /* 0x0000363000207802 */ /* 0x000fce0000000f00 */
[----:B0-----:R-:W-:Y:S05]  /*3620*/  CALL.REL.NOINC `($__internal_1_$__cuda_sm3x_div_rn_noftz_f32_slowpath) ;  /* 0x0000004c00d87944 */ /* 0x001fea0003c00000 */
[----:B------:R-:W-:-:S07]  /*3630*/  MOV R13, R34 ;  /* 0x00000022000d7202 */ /* 0x000fce0000000f00 */
.L_x_64:
[----:B------:R-:W-:Y:S05]  /*3640*/  BSYNC.RECONVERGENT B2 ;  /* 0x0000000000027941 */ /* 0x000fea0003800200 */
.L_x_63:
        /* <DEDUP_REMOVED lines=22> */
[----:B------:R-:W-:Y:S01]  /*37b0*/  MOV R28, R32 ;  /* 0x00000020001c7202 */ /* 0x000fe20000000f00 */
[----:B------:R-:W-:Y:S01]  /*37c0*/  IMAD.MOV.U32 R26, RZ, RZ, R19 ;  /* 0x000000ffff1a7224 */ /* 0x000fe200078e0013 */
[----:B------:R-:W-:-:S07]  /*37d0*/  MOV R32, 0x37f0 ;  /* 0x000037f000207802 */ /* 0x000fce0000000f00 */
[----:B0-----:R-:W-:Y:S05]  /*37e0*/  CALL.REL.NOINC `($__internal_1_$__cuda_sm3x_div_rn_noftz_f32_slowpath) ;  /* 0x0000004c00687944 */ /* 0x001fea0003c00000 */
[----:B------:R-:W-:-:S07]  /*37f0*/  MOV R13, R34 ;  /* 0x00000022000d7202 */ /* 0x000fce0000000f00 */
.L_x_66:
[----:B------:R-:W-:Y:S05]  /*3800*/  BSYNC.RECONVERGENT B2 ;  /* 0x0000000000027941 */ /* 0x000fea0003800200 */
.L_x_65:
        /* <DEDUP_REMOVED lines=26> */
[----:B------:R-:W-:-:S07]  /*39b0*/  IMAD.MOV.U32 R13, RZ, RZ, R34 ;  /* 0x000000ffff0d7224 */ /* 0x000fce00078e0022 */
.L_x_68:
[----:B------:R-:W-:Y:S05]  /*39c0*/  BSYNC.RECONVERGENT B2 ;  /* 0x0000000000027941 */ /* 0x000fea0003800200 */
.L_x_67:
[----:B------:R-:W-:Y:S01]  /*39d0*/  FADD R13, R20, R13 ;  /* 0x0000000d140d7221 */ /* 0x000fe20000000000 */
[----:B------:R-:W-:Y:S01]  /*39e0*/  CS2R R28, SRZ ;  /* 0x00000000001c7805 */ /* 0x000fe2000001ff00 */
[----:B------:R-:W1:Y:S01]  /*39f0*/  MUFU.RCP R32, R19 ;  /* 0x0000001300207308 */ /* 0x000e620000001000 */
[----:B------:R-:W-:Y:S07]  /*3a00*/  BSSY.RECONVERGENT B2, `(.L_x_69) ;  /* 0x0000017000027945 */ /* 0x000fee0003800200 */
[----:B0-----:R0:W2:Y:S02]  /*3a10*/  F2F.F64.F32 R26, R13 ;  /* 0x0000000d001a7310 */ /* 0x0010a40000201800 */
[----:B0-----:R-:W-:Y:S01]  /*3a20*/  FADD R13, -R12, R64 ;  /* 0x000000400c0d7221 */ /* 0x001fe20000000100 */
[----:B--2---:R-:W-:Y:S01]  /*3a30*/  DSETP.MAX.AND P0, P1, RZ, R26, PT ;  /* 0x0000001aff00722a */ /* 0x004fe2000390f000 */
[----:B------:R-:W-:-:S05]  /*3a40*/  MOV R34, R27 ;  /* 0x0000001b00227202 */ /* 0x000fca0000000f00 */
[----:B------:R-:W-:Y:S02]  /*3a50*/  FSEL R29, R29, R34, P0 ;  /* 0x000000221d1d7208 */ /* 0x000fe40000000000 */
[----:B------:R-:W-:Y:S01]  /*3a60*/  SEL R26, R28, R26, P0 ;  /* 0x0000001a1c1a7207 */ /* 0x000fe20000000000 */
[----:B------:R-:W-:-:S04]  /*3a70*/  FMUL R28, R6, R13 ;  /* 0x0000000d061c7220 */ /* 0x000fc80000400000 */
[----:B------:R-:W0:Y:S01]  /*3a80*/  FCHK P0, R28, R19 ;  /* 0x000000131c007302 */ /* 0x000e220000000000 */
[----:B------:R-:W-:-:S04]  /*3a90*/  @P1 LOP3.LUT R29, R34, 0x80000, RZ, 0xfc, !PT ;  /* 0x00080000221d1812 */ /* 0x000fc800078efcff */
[----:B------:R-:W-:Y:S01]  /*3aa0*/  MOV R27, R29 ;  /* 0x0000001d001b7202 */ /* 0x000fe20000000f00 */
[----:B-1----:R-:W-:-:S04]  /*3ab0*/  FFMA R29, R32, -R19, 1 ;  /* 0x3f800000201d7423 */ /* 0x002fc80000000813 */
[----:B------:R-:W-:Y:S01]  /*3ac0*/  FFMA R6, R32, R29, R32 ;  /* 0x0000001d20067223 */ /* 0x000fe20000000020 */
[----:B------:R-:W1:Y:S03]  /*3ad0*/  F2F.F32.F64 R27, R26 ;  /* 0x0000001a001b7310 */ /* 0x000e660000301000 */
[----:B------:R-:W-:-:S04]  /*3ae0*/  FFMA R12, R6, R28, RZ ;  /* 0x0000001c060c7223 */ /* 0x000fc800000000ff */
[----:B------:R-:W-:-:S04]  /*3af0*/  FFMA R13, R12, -R19, R28 ;  /* 0x800000130c0d7223 */ /* 0x000fc8000000001c */
[----:B------:R-:W-:Y:S01]  /*3b00*/  FFMA R13, R6, R13, R12 ;  /* 0x0000000d060d7223 */ /* 0x000fe2000000000c */
[----:B-1----:R1:W-:Y:S01]  /*3b10*/  STG.E desc[UR12][R30.64+0x418], R27 ;  /* 0x0004181b1e007986 */ /* 0x0023e2000c10190c */
[----:B0-----:R-:W-:Y:S05]  /*3b20*/  @!P0 BRA `(.L_x_70) ;  /* 0x0000000000108947 */ /* 0x001fea0003800000 */
[----:B------:R-:W-:Y:S02]  /*3b30*/  MOV R26, R19 ;  /* 0x00000013001a7202 */ /* 0x000fe40000000f00 */
[----:B------:R-:W-:-:S07]  /*3b40*/  MOV R32, 0x3b60 ;  /* 0x00003b6000207802 */ /* 0x000fce0000000f00 */
[----:B-1----:R-:W-:Y:S05]  /*3b50*/  CALL.REL.NOINC `($__internal_1_$__cuda_sm3x_div_rn_noftz_f32_slowpath) ;  /* 0x00000048008c7944 */ /* 0x002fea0003c00000 */
[----:B------:R-:W-:-:S07]  /*3b60*/  MOV R13, R34 ;  /* 0x00000022000d7202 */ /* 0x000fce0000000f00 */
.L_x_70:
[----:B------:R-:W-:Y:S05]  /*3b70*/  BSYNC.RECONVERGENT B2 ;  /* 0x0000000000027941 */ /* 0x000fea0003800200 */
.L_x_69:
[----:B------:R-:W-:Y:S01]  /*3b80*/  FADD R20, R20, R13 ;  /* 0x0000000d14147221 */ /* 0x000fe20000000000 */
[----:B------:R-:W-:Y:S01]  /*3b90*/  MOV R6, RZ ;  /* 0x000000ff00067202 */ /* 0x000fe20000000f00 */
[----:B------:R-:W-:Y:S01]  /*3ba0*/  FADD R26, R14, 9.9999997473787516356e-06 ;  /* 0x3727c5ac0e1a7421 */ /* 0x000fe20000000000 */
[----:B------:R-:W-:Y:S01]  /*3bb0*/  BSSY.RECONVERGENT B0, `(.L_x_71) ;  /* 0x0000015000007945 */ /* 0x000fe20003800200 */
[----:B------:R-:W0:Y:S02]  /*3bc0*/  F2F.F64.F32 R12, R20 ;  /* 0x00000014000c7310 */ /* 0x000e240000201800 */
[----:B0-----:R-:W-:Y:S01]  /*3bd0*/  DSETP.MAX.AND P0, P1, RZ, R12, PT ;  /* 0x0000000cff00722a */ /* 0x001fe2000390f000 */
[----:B------:R-:W-:-:S05]  /*3be0*/  IMAD.MOV.U32 R19, RZ, RZ, R13 ;  /* 0x000000ffff137224 */ /* 0x000fca00078e000d */
[C---:B-1----:R-:W-:Y:S02]  /*3bf0*/  FSEL R27, R6.reuse, R19, P0 ;  /* 0x00000013061b7208 */ /* 0x042fe40000000000 */
[----:B------:R-:W-:Y:S02]  /*3c00*/  SEL R12, R6, R12, P0 ;  /* 0x0000000c060c7207 */ /* 0x000fe40000000000 */
[----:B------:R-:W-:-:S04]  /*3c10*/  IADD3 R6, PT, PT, R26, -0xd000000, RZ ;  /* 0xf30000001a067810 */ /* 0x000fc80007ffe0ff */
[----:B------:R-:W-:Y:S02]  /*3c20*/  @P1 LOP3.LUT R27, R19, 0x80000, RZ, 0xfc, !PT ;  /* 0x00080000131b1812 */ /* 0x000fe400078efcff */
[----:B------:R-:W-:Y:S01]  /*3c30*/  ISETP.GT.U32.AND P0, PT, R6, 0x727fffff, PT ;  /* 0x727fffff0600780c */ /* 0x000fe20003f04070 */
[----:B------:R0:W1:Y:S01]  /*3c40*/  MUFU.RSQ R19, R26 ;  /* 0x0000001a00137308 */ /* 0x0000620000001400 */
[----:B------:R-:W-:-:S07]  /*3c50*/  MOV R13, R27 ;  /* 0x0000001b000d7202 */ /* 0x000fce0000000f00 */
[----:B------:R-:W2:Y:S02]  /*3c60*/  F2F.F32.F64 R13, R12 ;  /* 0x0000000c000d7310 */ /* 0x000ea40000301000 */
[----:B--2---:R0:W-:Y:S02]  /*3c70*/  STG.E desc[UR12][R30.64+0x41c], R13 ;  /* 0x00041c0d1e007986 */ /* 0x0041e4000c10190c */
[----:B-1----:R-:W-:Y:S05]  /*3c80*/  @!P0 BRA `(.L_x_72) ;  /* 0x00000000000c8947 */ /* 0x002fea0003800000 */
[----:B------:R-:W-:-:S07]  /*3c90*/  MOV R37, 0x3cb0 ;  /* 0x00003cb000257802 */ /* 0x000fce0000000f00 */
[----:B0-----:R-:W-:Y:S05]  /*3ca0*/  CALL.REL.NOINC `($__internal_0_$__cuda_sm20_sqrt_rn_f32_slowpath) ;  /* 0x0000004400dc7944 */ /* 0x001fea0003c00000 */
[----:B------:R-:W-:Y:S05]  /*3cb0*/  BRA `(.L_x_73) ;  /* 0x0000000000107947 */ /* 0x000fea0003800000 */
.L_x_72:
[----:B0-----:R-:W-:Y:S01]  /*3cc0*/  FMUL.FTZ R13, R26, R19 ;  /* 0x000000131a0d7220 */ /* 0x001fe20000410000 */
[----:B------:R-:W-:-:S03]  /*3cd0*/  FMUL.FTZ R19, R19, 0.5 ;  /* 0x3f00000013137820 */ /* 0x000fc60000410000 */
[----:B------:R-:W-:-:S04]  /*3ce0*/  FFMA R26, -R13, R13, R26 ;  /* 0x0000000d0d1a7223 */ /* 0x000fc8000000011a */
[----:B------:R-:W-:-:S07]  /*3cf0*/  FFMA R26, R26, R19, R13 ;  /* 0x000000131a1a7223 */ /* 0x000fce000000000d */
.L_x_73:
[----:B------:R-:W-:Y:S05]  /*3d00*/  BSYNC.RECONVERGENT B0 ;  /* 0x0000000000007941 */ /* 0x000fea0003800200 */
.L_x_71:
        /* <DEDUP_REMOVED lines=14> */
.L_x_75:
[----:B------:R-:W-:Y:S05]  /*3df0*/  BSYNC.RECONVERGENT B2 ;  /* 0x0000000000027941 */ /* 0x000fea0003800200 */
.L_x_74:
        /* <DEDUP_REMOVED lines=23> */
[----:B------:R-:W-:-:S07]  /*3f70*/  MOV R32, 0x3f90 ;  /* 0x00003f9000207802 */ /* 0x000fce0000000f00 */
[----:B0-----:R-:W-:Y:S05]  /*3f80*/  CALL.REL.NOINC `($__internal_1_$__cuda_sm3x_div_rn_noftz_f32_slowpath) ;  /* 0x0000004400807944 */ /* 0x001fea0003c00000 */
[----:B------:R-:W-:-:S07]  /*3f90*/  MOV R6, R34 ;  /* 0x0000002200067202 */ /* 0x000fce0000000f00 */
.L_x_77:
[----:B------:R-:W-:Y:S05]  /*3fa0*/  BSYNC.RECONVERGENT B2 ;  /* 0x0000000000027941 */ /* 0x000fea0003800200 */
.L_x_76:
[----:B------:R-:W-:Y:S01]  /*3fb0*/  FADD R6, R21, R6 ;  /* 0x0000000615067221 */ /* 0x000fe20000000000 */
[----:B------:R-:W-:Y:S01]  /*3fc0*/  HFMA2 R19, -RZ, RZ, 0, 0 ;  /* 0x00000000ff137431 */ /* 0x000fe200000001ff */
[----:B------:R-:W-:Y:S01]  /*3fd0*/  MOV R14, RZ ;  /* 0x000000ff000e7202 */ /* 0x000fe20000000f00 */
[----:B------:R-:W-:Y:S01]  /*3fe0*/  BSSY.RECONVERGENT B2, `(.L_x_78) ;  /* 0x0000017000027945 */ /* 0x000fe20003800200 */
        /* <DEDUP_REMOVED lines=22> */
.L_x_79:
[----:B------:R-:W-:Y:S05]  /*4150*/  BSYNC.RECONVERGENT B2 ;  /* 0x0000000000027941 */ /* 0x000fea0003800200 */
.L_x_78:
[----:B------:R-:W-:Y:S01]  /*4160*/  FADD R6, R21, R6 ;  /* 0x0000000615067221 */ /* 0x000fe20000000000 */
[----:B------:R-:W-:Y:S01]  /*4170*/  HFMA2 R19, -RZ, RZ, 0, 0 ;  /* 0x00000000ff137431 */ /* 0x000fe200000001ff */
[----:B------:R-:W-:Y:S01]  /*4180*/  MOV R14, RZ ;  /* 0x000000ff000e7202 */ /* 0x000fe20000000f00 */
[----:B------:R-:W-:Y:S01]  /*4190*/  FADD R68, -R11, R68 ;  /* 0x000000440b447221 */ /* 0x000fe20000000100 */
[----:B0-----:R-:W0:Y:S01]  /*41a0*/  F2F.F64.F32 R12, R6 ;  /* 0x00000006000c7310 */ /* 0x001e220000201800 */
        /* <DEDUP_REMOVED lines=20> */
[----:B------:R-:W-:-:S07]  /*42f0*/  IMAD.MOV.U32 R6, RZ, RZ, R34 ;  /* 0x000000ffff067224 */ /* 0x000fce00078e0022 */
.L_x_81:
[----:B------:R-:W-:Y:S05]  /*4300*/  BSYNC.RECONVERGENT B2 ;  /* 0x0000000000027941 */ /* 0x000fea0003800200 */
.L_x_80:
        /* <DEDUP_REMOVED lines=26> */
.L_x_83:
[----:B------:R-:W-:Y:S05]  /*44b0*/  BSYNC.RECONVERGENT B2 ;  /* 0x0000000000027941 */ /* 0x000fea0003800200 */
.L_x_82:
[----:B------:R-:W-:Y:S01]  /*44c0*/  FADD R6, R21, R6 ;  /* 0x0000000615067221 */ /* 0x000fe20000000000 */
[----:B------:R-:W-:Y:S01]  /*44d0*/  MOV R19, RZ ;  /* 0x000000ff00137202 */ /* 0x000fe20000000f00 */
[----:B------:R-:W-:Y:S02]  /*44e0*/  IMAD.MOV.U32 R14, RZ, RZ, RZ ;  /* 0x000000ffff0e7224 */ /* 0x000fe400078e00ff */
        /* <DEDUP_REMOVED lines=23> */
.L_x_85:
[----:B------:R-:W-:Y:S05]  /*4660*/  BSYNC.RECONVERGENT B2 ;  /* 0x0000000000027941 */ /* 0x000fea0003800200 */
.L_x_84:
[----:B------:R-:W-:Y:S01]  /*4670*/  FADD R6, R21, R6 ;  /* 0x0000000615067221 */ /* 0x000fe20000000000 */
[----:B------:R-:W-:Y:S01]  /*4680*/  IMAD.MOV.U32 R19, RZ, RZ, RZ ;  /* 0x000000ffff137224 */ /* 0x000fe200078e00ff */
        /* <DEDUP_REMOVED lines=24> */
.L_x_87:
[----:B------:R-:W-:Y:S05]  /*4810*/  BSYNC.RECONVERGENT B2 ;  /* 0x0000000000027941 */ /* 0x000fea0003800200 */
.L_x_86:
        /* <DEDUP_REMOVED lines=26> */
.L_x_89:
[----:B------:R-:W-:Y:S05]  /*49c0*/  BSYNC.RECONVERGENT B2 ;  /* 0x0000000000027941 */ /* 0x000fea0003800200 */
.L_x_88:
[----:B------:R-:W-:Y:S01]  /*49d0*/  FADD R6, R21, R6 ;  /* 0x0000000615067221 */ /* 0x000fe20000000000 */
[----:B------:R-:W-:Y:S01]  /*49e0*/  MOV R5, RZ ;  /* 0x000000ff00057202 */ /* 0x000fe20000000f00 */
[----:B------:R-:W-:Y:S01]  /*49f0*/  FADD R26, R15, 9.9999997473787516356e-06 ;  /* 0x3727c5ac0f1a7421 */ /* 0x000fe20000000000 */
[----:B------:R-:W-:Y:S01]  /*4a00*/  BSSY.RECONVERGENT B0, `(.L_x_90) ;  /* 0x0000015000007945 */ /* 0x000fe20003800200 */
[----:B0-----:R0:W1:Y:S03]  /*4a10*/  F2F.F64.F32 R12, R6 ;  /* 0x00000006000c7310 */ /* 0x0010660000201800 */
[----:B0-----:R-:W-:Y:S01]  /*4a20*/  IADD3 R6, PT, PT, R26, -0xd000000, RZ ;  /* 0xf30000001a067810 */ /* 0x001fe20007ffe0ff */
[----:B-1----:R-:W-:Y:S01]  /*4a30*/  DSETP.MAX.AND P0, P1, RZ, R12, PT ;  /* 0x0000000cff00722a */ /* 0x002fe2000390f000 */
[----:B------:R-:W-:-:S05]  /*4a40*/  MOV R14, R13 ;  /* 0x0000000d000e7202 */ /* 0x000fca0000000f00 */
[C---:B------:R-:W-:Y:S02]  /*4a50*/  FSEL R11, R5.reuse, R14, P0 ;  /* 0x0000000e050b7208 */ /* 0x040fe40000000000 */
[----:B------:R-:W-:Y:S02]  /*4a60*/  SEL R12, R5, R12, P0 ;  /* 0x0000000c050c7207 */ /* 0x000fe40000000000 */
[----:B------:R-:W-:Y:S01]  /*4a70*/  ISETP.GT.U32.AND P0, PT, R6, 0x727fffff, PT ;  /* 0x727fffff0600780c */ /* 0x000fe20003f04070 */
[----:B------:R0:W1:Y:S03]  /*4a80*/  MUFU.RSQ R5, R26 ;  /* 0x0000001a00057308 */ /* 0x0000660000001400 */
[----:B------:R-:W-:-:S04]  /*4a90*/  @P1 LOP3.LUT R11, R14, 0x80000, RZ, 0xfc, !PT ;  /* 0x000800000e0b1812 */ /* 0x000fc800078efcff */
[----:B------:R-:W-:-:S06]  /*4aa0*/  MOV R13, R11 ;  /* 0x0000000b000d7202 */ /* 0x000fcc0000000f00 */
[----:B------:R-:W2:Y:S02]  /*4ab0*/  F2F.F32.F64 R13, R12 ;  /* 0x0000000c000d7310 */ /* 0x000ea40000301000 */
[----:B--2---:R0:W-:Y:S01]  /*4ac0*/  STG.E desc[UR12][R30.64+0x61c], R13 ;  /* 0x00061c0d1e007986 */ /* 0x0041e2000c10190c */
[----:B-1----:R-:W-:Y:S05]  /*4ad0*/  @!P0 BRA `(.L_x_91) ;  /* 0x00000000000c8947 */ /* 0x002fea0003800000 */
[----:B------:R-:W-:-:S07]  /*4ae0*/  MOV R37, 0x4b00 ;  /* 0x00004b0000257802 */ /* 0x000fce0000000f00 */
[----:B0-----:R-:W-:Y:S05]  /*4af0*/  CALL.REL.NOINC `($__internal_0_$__cuda_sm20_sqrt_rn_f32_slowpath) ;  /* 0x0000003800487944 */ /* 0x001fea0003c00000 */
[----:B------:R-:W-:Y:S05]  /*4b00*/  BRA `(.L_x_92) ;  /* 0x0000000000107947 */ /* 0x000fea0003800000 */
.L_x_91:
[----:B------:R-:W-:Y:S01]  /*4b10*/  FMUL.FTZ R11, R26, R5 ;  /* 0x000000051a0b7220 */ /* 0x000fe20000410000 */
[----:B------:R-:W-:-:S03]  /*4b20*/  FMUL.FTZ R5, R5, 0.5 ;  /* 0x3f00000005057820 */ /* 0x000fc60000410000 */
[----:B0-----:R-:W-:-:S04]  /*4b30*/  FFMA R26, -R11, R11, R26 ;  /* 0x0000000b0b1a7223 */ /* 0x001fc8000000011a */
[----:B------:R-:W-:-:S07]  /*4b40*/  FFMA R26, R26, R5, R11 ;  /* 0x000000051a1a7223 */ /* 0x000fce000000000b */
.L_x_92:
[----:B------:R-:W-:Y:S05]  /*4b50*/  BSYNC.RECONVERGENT B0 ;  /* 0x0000000000007941 */ /* 0x000fea0003800200 */
.L_x_90:
        /* <DEDUP_REMOVED lines=13> */
[----:B------:R-:W-:-:S07]  /*4c30*/  IMAD.MOV.U32 R5, RZ, RZ, R34 ;  /* 0x000000ffff057224 */ /* 0x000fce00078e0022 */
.L_x_94:
[----:B------:R-:W-:Y:S05]  /*4c40*/  BSYNC.RECONVERGENT B2 ;  /* 0x0000000000027941 */ /* 0x000fea0003800200 */
.L_x_93:
        /* <DEDUP_REMOVED lines=26> */
.L_x_96:
[----:B------:R-:W-:Y:S05]  /*4df0*/  BSYNC.RECONVERGENT B2 ;  /* 0x0000000000027941 */ /* 0x000fea0003800200 */
.L_x_95:
[----:B------:R-:W-:Y:S01]  /*4e00*/  FADD R5, R22, R5 ;  /* 0x0000000516057221 */ /* 0x000fe20000000000 */
[----:B------:R-:W-:Y:S01]  /*4e10*/  IMAD.MOV.U32 R11, RZ, RZ, RZ ;  /* 0x000000ffff0b7224 */ /* 0x000fe200078e00ff */
        /* <DEDUP_REMOVED lines=24> */
.L_x_98:
[----:B------:R-:W-:Y:S05]  /*4fa0*/  BSYNC.RECONVERGENT B2 ;  /* 0x0000000000027941 */ /* 0x000fea0003800200 */
.L_x_97:
        /* <DEDUP_REMOVED lines=26> */
.L_x_100:
[----:B------:R-:W-:Y:S05]  /*5150*/  BSYNC.RECONVERGENT B2 ;  /* 0x0000000000027941 */ /* 0x000fea0003800200 */
.L_x_99:
        /* <DEDUP_REMOVED lines=26> */
.L_x_102:
[----:B------:R-:W-:Y:S05]  /*5300*/  BSYNC.RECONVERGENT B2 ;  /* 0x0000000000027941 */ /* 0x000fea0003800200 */
.L_x_101:
[----:B------:R-:W-:Y:S01]  /*5310*/  FADD R5, R22, R5 ;  /* 0x0000000516057221 */ /* 0x000fe20000000000 */
[----:B------:R-:W-:Y:S01]  /*5320*/  MOV R11, RZ ;  /* 0x000000ff000b7202 */ /* 0x000fe20000000f00 */
[----:B------:R-:W-:Y:S01]  /*5330*/  IMAD.MOV.U32 R6, RZ, RZ, RZ ;  /* 0x000000ffff067224 */ /* 0x000fe200078e00ff */
        /* <DEDUP_REMOVED lines=23> */
.L_x_104:
[----:B------:R-:W-:Y:S05]  /*54b0*/  BSYNC.RECONVERGENT B2 ;  /* 0x0000000000027941 */ /* 0x000fea0003800200 */
.L_x_103:
        /* <DEDUP_REMOVED lines=26> */
.L_x_106:
[----:B------:R-:W-:Y:S05]  /*5660*/  BSYNC.RECONVERGENT B2 ;  /* 0x0000000000027941 */ /* 0x000fea0003800200 */
.L_x_105:
        /* <DEDUP_REMOVED lines=26> */
.L_x_108:
[----:B------:R-:W-:Y:S05]  /*5810*/  BSYNC.RECONVERGENT B2 ;  /* 0x0000000000027941 */ /* 0x000fea0003800200 */
.L_x_107:
[----:B------:R-:W-:Y:S01]  /*5820*/  FADD R22, R22, R5 ;  /* 0x0000000516167221 */ /* 0x000fe20000000000 */
[----:B------:R-:W-:Y:S01]  /*5830*/  MOV R6, RZ ;  /* 0x000000ff00067202 */ /* 0x000fe20000000f00 */
[----:B------:R-:W-:Y:S01]  /*5840*/  FADD R26, R16, 9.9999997473787516356e-06 ;  /* 0x3727c5ac101a7421 */ /* 0x000fe20000000000 */
[----:B------:R-:W-:Y:S01]  /*5850*/  BSSY.RECONVERGENT B0, `(.L_x_109) ;  /* 0x0000015000007945 */ /* 0x000fe20003800200 */
[----:B------:R-:W1:Y:S02]  /*5860*/  F2F.F64.F32 R4, R22 ;  /* 0x0000001600047310 */ /* 0x000e640000201800 */
[----:B-1----:R-:W-:Y:S01]  /*5870*/  DSETP.MAX.AND P0, P1, RZ, R4, PT ;  /* 0x00000004ff00722a */ /* 0x002fe2000390f000 */
[----:B------:R-:W-:-:S05]  /*5880*/  MOV R11, R5 ;  /* 0x00000005000b7202 */ /* 0x000fca0000000f00 */
[C---:B0-----:R-:W-:Y:S02]  /*5890*/  FSEL R13, R6.reuse, R11, P0 ;  /* 0x0000000b060d7208 */ /* 0x041fe40000000000 */
        /* <DEDUP_REMOVED lines=12> */
.L_x_110:
[----:B0-----:R-:W-:Y:S01]  /*5960*/  FMUL.FTZ R5, R26, R11 ;  /* 0x0000000b1a057220 */ /* 0x001fe20000410000 */
[----:B------:R-:W-:-:S03]  /*5970*/  FMUL.FTZ R11, R11, 0.5 ;  /* 0x3f0000000b0b7820 */ /* 0x000fc60000410000 */
[----:B------:R-:W-:-:S04]  /*5980*/  FFMA R26, -R5, R5, R26 ;  /* 0x00000005051a7223 */ /* 0x000fc8000000011a */
[----:B------:R-:W-:-:S07]  /*5990*/  FFMA R26, R26, R11, R5 ;  /* 0x0000000b1a1a7223 */ /* 0x000fce0000000005 */
.L_x_111:
[----:B------:R-:W-:Y:S05]  /*59a0*/  BSYNC.RECONVERGENT B0 ;  /* 0x0000000000007941 */ /* 0x000fea0003800200 */
.L_x_109:
        /* <DEDUP_REMOVED lines=14> */
.L_x_113:
[----:B------:R-:W-:Y:S05]  /*5a90*/  BSYNC.RECONVERGENT B2 ;  /* 0x0000000000027941 */ /* 0x000fea0003800200 */
.L_x_112:
[----:B------:R-:W-:Y:S01]  /*5aa0*/  FADD R4, R23, R4 ;  /* 0x0000000417047221 */ /* 0x000fe20000000000 */
[----:B------:R-:W-:Y:S01]  /*5ab0*/  IMAD.MOV.U32 R6, RZ, RZ, RZ ;  /* 0x000000ffff067224 */ /* 0x000fe200078e00ff */
[----:B------:R-:W-:Y:S01]  /*5ac0*/  MOV R10, RZ ;  /* 0x000000ff000a7202 */ /* 0x000fe20000000f00 */
[----:B------:R-:W-:Y:S01]  /*5ad0*/  FADD R80, -R9, R80 ;  /* 0x0000005009507221 */ /* 0x000fe20000000100 */
[----:B------:R-:W-:Y:S02]  /*5ae0*/  BSSY.RECONVERGENT B2, `(.L_x_114) ;  /* 0x0000017000027945 */ /* 0x000fe40003800200 */
[----:B------:R-:W0:Y:S01]  /*5af0*/  F2F.F64.F32 R4, R4 ;  /* 0x0000000400047310 */ /* 0x000e220000201800 */
[----:B------:R-:W-:Y:S01]  /*5b00*/  FMUL R28, R3, R80 ;  /* 0x00000050031c7220 */ /* 0x000fe20000400000 */
[----:B0-----:R-:W-:Y:S01]  /*5b10*/  DSETP.MAX.AND P0, P1, RZ, R4, PT ;  /* 0x00000004ff00722a */ /* 0x001fe2000390f000 */
[----:B------:R-:W-:Y:S02]  /*5b20*/  MOV R13, R5 ;  /* 0x00000005000d7202 */ /* 0x000fe40000000f00 */
[----:B------:R-:W-:-:S03]  /*5b30*/  MOV R11, R4 ;  /* 0x00000004000b7202 */ /* 0x000fc60000000f00 */
[----:B------:R-:W0:Y:S01]  /*5b40*/  MUFU.RCP R5, R26 ;  /* 0x0000001a00057308 */ /* 0x000e220000001000 */
[----:B------:R-:W-:Y:S02]  /*5b50*/  FSEL R15, R6, R13, P0 ;  /* 0x0000000d060f7208 */ /* 0x000fe40000000000 */
[----:B------:R-:W-:-:S05]  /*5b60*/  SEL R10, R10, R11, P0 ;  /* 0x0000000b0a0a7207 */ /* 0x000fca0000000000 */
[----:B------:R-:W1:Y:S01]  /*5b70*/  FCHK P0, R28, R26 ;  /* 0x0000001a1c007302 */ /* 0x000e620000000000 */
[----:B------:R-:W-:-:S04]  /*5b80*/  @P1 LOP3.LUT R15, R13, 0x80000, RZ, 0xfc, !PT ;  /* 0x000800000d0f1812 */ /* 0x000fc800078efcff */
[----:B------:R-:W-:Y:S01]  /*5b90*/  MOV R11, R15 ;  /* 0x0000000f000b7202 */ /* 0x000fe20000000f00 */
[----:B0-----:R-:W-:-:S05]  /*5ba0*/  FFMA R4, R5, -R26, 1 ;  /* 0x3f80000005047423 */ /* 0x001fca000000081a */
[----:B------:R-:W0:Y:S01]  /*5bb0*/  F2F.F32.F64 R11, R10 ;  /* 0x0000000a000b7310 */ /* 0x000e220000301000 */
[----:B------:R-:W-:-:S04]  /*5bc0*/  FFMA R4, R5, R4, R5 ;  /* 0x0000000405047223 */ /* 0x000fc80000000005 */
[----:B------:R-:W-:-:S04]  /*5bd0*/  FFMA R5, R4, R28, RZ ;  /* 0x0000001c04057223 */ /* 0x000fc800000000ff */
[----:B------:R-:W-:-:S04]  /*5be0*/  FFMA R6, R5, -R26, R28 ;  /* 0x8000001a05067223 */ /* 0x000fc8000000001c */
[----:B------:R-:W-:Y:S01]  /*5bf0*/  FFMA R4, R4, R6, R5 ;  /* 0x0000000604047223 */ /* 0x000fe20000000005 */
[----:B0-----:R0:W-:Y:S01]  /*5c00*/  STG.E desc[UR12][R30.64+0xa00], R11 ;  /* 0x000a000b1e007986 */ /* 0x0011e2000c10190c */
[----:B-1----:R-:W-:Y:S05]  /*5c10*/  @!P0 BRA `(.L_x_115) ;  /* 0x00000000000c8947 */ /* 0x002fea0003800000 */
[----:B------:R-:W-:-:S07]  /*5c20*/  MOV R32, 0x5c40 ;  /* 0x00005c4000207802 */ /* 0x000fce0000000f00 */
[----:B0-----:R-:W-:Y:S05]  /*5c30*/  CALL.REL.NOINC `($__internal_1_$__cuda_sm3x_div_rn_noftz_f32_slowpath) ;  /* 0x0000002800547944 */ /* 0x001fea0003c00000 */
[----:B------:R-:W-:-:S07]  /*5c40*/  MOV R4, R34 ;  /* 0x0000002200047202 */ /* 0x000fce0000000f00 */
.L_x_115:
[----:B------:R-:W-:Y:S05]  /*5c50*/  BSYNC.RECONVERGENT B2 ;  /* 0x0000000000027941 */ /* 0x000fea0003800200 */
.L_x_114:
[----:B------:R-:W-:Y:S01]  /*5c60*/  FADD R4, R23, R4 ;  /* 0x0000000417047221 */ /* 0x000fe20000000000 */
[----:B------:R-:W-:Y:S01]  /*5c70*/  HFMA2 R6, -RZ, RZ, 0, 0 ;  /* 0x00000000ff067431 */ /* 0x000fe200000001ff */
[----:B------:R-:W-:Y:S01]  /*5c80*/  MOV R10, RZ ;  /* 0x000000ff000a7202 */ /* 0x000fe20000000f00 */
[----:B------:R-:W-:Y:S03]  /*5c90*/  BSSY.RECONVERGENT B2, `(.L_x_116) ;  /* 0x0000018000027945 */ /* 0x000fe60003800200 */
[----:B------:R-:W1:Y:S02]  /*5ca0*/  F2F.F64.F32 R4, R4 ;  /* 0x0000000400047310 */ /* 0x000e640000201800 */
[----:B-1----:R-:W-:Y:S01]  /*5cb0*/  DSETP.MAX.AND P0, P1, RZ, R4, PT ;  /* 0x00000004ff00722a */ /* 0x002fe2000390f000 */
[----:B------:R-:W-:Y:S01]  /*5cc0*/  IMAD.MOV.U32 R13, RZ, RZ, R5 ;  /* 0x000000ffff0d7224 */ /* 0x000fe200078e0005 */
[----:B0-----:R-:W-:-:S04]  /*5cd0*/  MOV R11, R4 ;  /* 0x00000004000b7202 */ /* 0x001fc80000000f00 */
[----:B------:R-:W0:Y:S01]  /*5ce0*/  MUFU.RCP R5, R26 ;  /* 0x0000001a00057308 */ /* 0x000e220000001000 */
[----:B------:R-:W-:Y:S01]  /*5cf0*/  FADD R4, -R9, R89 ;  /* 0x0000005909047221 */ /* 0x000fe20000000100 */
[----:B------:R-:W-:Y:S02]  /*5d00*/  FSEL R15, R6, R13, P0 ;  /* 0x0000000d060f7208 */ /* 0x000fe40000000000 */
[----:B------:R-:W-:Y:S01]  /*5d10*/  SEL R10, R10, R11, P0 ;  /* 0x0000000b0a0a7207 */ /* 0x000fe20000000000 */
[----:B------:R-:W-:-:S04]  /*5d20*/  FMUL R28, R3, R4 ;  /* 0x00000004031c7220 */ /* 0x000fc80000400000 */
        /* <DEDUP_REMOVED lines=14> */
.L_x_117:
[----:B------:R-:W-:Y:S05]  /*5e10*/  BSYNC.RECONVERGENT B2 ;  /* 0x0000000000027941 */ /* 0x000fea0003800200 */
.L_x_116:
[----:B------:R-:W-:Y:S01]  /*5e20*/  FADD R4, R23, R4 ;  /* 0x0000000417047221 */ /* 0x000fe20000000000 */
[----:B------:R-:W-:Y:S01]  /*5e30*/  HFMA2 R6, -RZ, RZ, 0, 0 ;  /* 0x00000000ff067431 */ /* 0x000fe200000001ff */
[----:B------:R-:W-:Y:S01]  /*5e40*/  MOV R10, RZ ;  /* 0x000000ff000a7202 */ /* 0x000fe20000000f00 */
[----:B------:R-:W-:Y:S01]  /*5e50*/  FADD R82, -R9, R82 ;  /* 0x0000005209527221 */ /* 0x000fe20000000100 */
[----:B------:R-:W-:Y:S02]  /*5e60*/  BSSY.RECONVERGENT B2, `(.L_x_118) ;  /* 0x0000017000027945 */ /* 0x000fe40003800200 */
[----:B------:R-:W1:Y:S01]  /*5e70*/  F2F.F64.F32 R4, R4 ;  /* 0x0000000400047310 */ /* 0x000e620000201800 */
[----:B------:R-:W-:Y:S01]  /*5e80*/  FMUL R28, R3, R82 ;  /* 0x00000052031c7220 */ /* 0x000fe20000400000 */
[----:B-1----:R-:W-:Y:S01]  /*5e90*/  DSETP.MAX.AND P0, P1, RZ, R4, PT ;  /* 0x00000004ff00722a */ /* 0x002fe2000390f000 */
[----:B------:R-:W-:Y:S01]  /*5ea0*/  MOV R13, R5 ;  /* 0x00000005000d7202 */ /* 0x000fe20000000f00 */
[----:B0-----:R-:W-:-:S04]  /*5eb0*/  IMAD.MOV.U32 R11, RZ, RZ, R4 ;  /* 0x000000ffff0b7224 */ /* 0x001fc800078e0004 */
        /* <DEDUP_REMOVED lines=17> */
.L_x_119:
[----:B------:R-:W-:Y:S05]  /*5fd0*/  BSYNC.RECONVERGENT B2 ;  /* 0x0000000000027941 */ /* 0x000fea0003800200 */
.L_x_118:
[----:B------:R-:W-:Y:S01]  /*5fe0*/  FADD R4, R23, R4 ;  /* 0x0000000417047221 */ /* 0x000fe20000000000 */
[----:B------:R-:W-:Y:S01]  /*5ff0*/  HFMA2 R6, -RZ, RZ, 0, 0 ;  /* 0x00000000ff067431 */ /* 0x000fe200000001ff */
[----:B------:R-:W-:Y:S01]  /*6000*/  MOV R10, RZ ;  /* 0x000000ff000a7202 */ /* 0x000fe20000000f00 */
[----:B------:R-:W-:Y:S03]  /*6010*/  BSSY.RECONVERGENT B2, `(.L_x_120) ;  /* 0x0000018000027945 */ /* 0x000fe60003800200 */
[----:B------:R-:W1:Y:S02]  /*6020*/  F2F.F64.F32 R4, R4 ;  /* 0x0000000400047310 */ /* 0x000e640000201800 */
[----:B-1----:R-:W-:Y:S01]  /*6030*/  DSETP.MAX.AND P0, P1, RZ, R4, PT ;  /* 0x00000004ff00722a */ /* 0x002fe2000390f000 */
[----:B------:R-:W-:Y:S02]  /*6040*/  MOV R13, R5 ;  /* 0x00000005000d7202 */ /* 0x000fe40000000f00 */
[----:B0-----:R-:W-:-:S03]  /*6050*/  MOV R11, R4 ;  /* 0x00000004000b7202 */ /* 0x001fc60000000f00 */
[----:B------:R-:W0:Y:S01]  /*6060*/  MUFU.RCP R5, R26 ;  /* 0x0000001a00057308 */ /* 0x000e220000001000 */
[----:B------:R-:W-:Y:S01]  /*6070*/  FADD R4, -R9, R91 ;  /* 0x0000005b09047221 */ /* 0x000fe20000000100 */
[----:B------:R-:W-:Y:S02]  /*6080*/  FSEL R15, R6, R13, P0 ;  /* 0x0000000d060f7208 */ /* 0x000fe40000000000 */
[----:B------:R-:W-:Y:S01]  /*6090*/  SEL R10, R10, R11, P0 ;  /* 0x0000000b0a0a7207 */ /* 0x000fe20000000000 */
[----:B------:R-:W-:-:S04]  /*60a0*/  FMUL R28, R3, R4 ;  /* 0x00000004031c7220 */ /* 0x000fc80000400000 */
[----:B------:R-:W1:Y:S01]  /*60b0*/  FCHK P0, R28, R26 ;  /* 0x0000001a1c007302 */ /* 0x000e620000000000 */
[----:B------:R-:W-:-:S05]  /*60c0*/  @P1 LOP3.LUT R15, R13, 0x80000, RZ, 0xfc, !PT ;  /* 0x000800000d0f1812 */ /* 0x000fca00078efcff */
[----:B------:R-:W-:Y:S02]  /*60d0*/  IMAD.MOV.U32 R11, RZ, RZ, R15 ;  /* 0x000000ffff0b7224 */ /* 0x000fe400078e000f */
[----:B0-----:R-:W-:-:S04]  /*60e0*/  FFMA R6, R5, -R26, 1 ;  /* 0x3f80000005067423 */ /* 0x001fc8000000081a */
        /* <DEDUP_REMOVED lines=10> */
.L_x_121:
[----:B------:R-:W-:Y:S05]  /*6190*/  BSYNC.RECONVERGENT B2 ;  /* 0x0000000000027941 */ /* 0x000fea0003800200 */
.L_x_120:
        /* <DEDUP_REMOVED lines=8> */
[----:B------:R-:W-:Y:S02]  /*6220*/  MOV R13, R5 ;  /* 0x00000005000d7202 */ /* 0x000fe40000000f00 */
[----:B0-----:R-:W-:-:S03]  /*6230*/  MOV R11, R4 ;  /* 0x00000004000b7202 */ /* 0x001fc60000000f00 */
        /* <DEDUP_REMOVED lines=16> */
[----:B------:R-:W-:-:S07]  /*6340*/  IMAD.MOV.U32 R4, RZ, RZ, R34 ;  /* 0x000000ffff047224 */ /* 0x000fce00078e0022 */
.L_x_123:
[----:B------:R-:W-:Y:S05]  /*6350*/  BSYNC.RECONVERGENT B2 ;  /* 0x0000000000027941 */ /* 0x000fea0003800200 */
.L_x_122:
        /* <DEDUP_REMOVED lines=27> */
.L_x_125:
[----:B------:R-:W-:Y:S05]  /*6510*/  BSYNC.RECONVERGENT B2 ;  /* 0x0000000000027941 */ /* 0x000fea0003800200 */
.L_x_124:
[----:B------:R-:W-:Y:S01]  /*6520*/  FADD R6, R23, R4 ;  /* 0x0000000417067221 */ /* 0x000fe20000000000 */
[----:B0-----:R-:W-:Y:S01]  /*6530*/  CS2R R10, SRZ ;  /* 0x00000000000a7805 */ /* 0x001fe2000001ff00 */
[----:B------:R-:W-:Y:S01]  /*6540*/  FADD R86, -R9, R86 ;  /* 0x0000005609567221 */ /* 0x000fe20000000100 */
[----:B------:R-:W-:Y:S01]  /*6550*/  BSSY.RECONVERGENT B2, `(.L_x_126) ;  /* 0x0000016000027945 */ /* 0x000fe20003800200 */
[----:B------:R-:W0:Y:S02]  /*6560*/  F2F.F64.F32 R4, R6 ;  /* 0x0000000600047310 */ /* 0x000e240000201800 */
        /* <DEDUP_REMOVED lines=20> */
.L_x_127:
[----:B------:R-:W-:Y:S05]  /*66b0*/  BSYNC.RECONVERGENT B2 ;  /* 0x0000000000027941 */ /* 0x000fea0003800200 */
.L_x_126:
        /* <DEDUP_REMOVED lines=20> */
.L_x_129:
[----:B0-----:R-:W-:Y:S01]  /*6800*/  FMUL.FTZ R5, R26, R3 ;  /* 0x000000031a057220 */ /* 0x001fe20000410000 */
[----:B------:R-:W-:-:S03]  /*6810*/  FMUL.FTZ R3, R3, 0.5 ;  /* 0x3f00000003037820 */ /* 0x000fc60000410000 */
[----:B------:R-:W-:-:S04]  /*6820*/  FFMA R26, -R5, R5, R26 ;  /* 0x00000005051a7223 */ /* 0x000fc8000000011a */
[----:B------:R-:W-:-:S07]  /*6830*/  FFMA R26, R26, R3, R5 ;  /* 0x000000031a1a7223 */ /* 0x000fce0000000005 */
.L_x_130:
[----:B------:R-:W-:Y:S05]  /*6840*/  BSYNC.RECONVERGENT B0 ;  /* 0x0000000000007941 */ /* 0x000fea0003800200 */
.L_x_128:
        /* <DEDUP_REMOVED lines=14> */
.L_x_132:
[----:B------:R-:W-:Y:S05]  /*6930*/  BSYNC.RECONVERGENT B2 ;  /* 0x0000000000027941 */ /* 0x000fea0003800200 */
.L_x_131:
[----:B------:R-:W-:Y:S01]  /*6940*/  FADD R3, R24, R3 ;  /* 0x0000000318037221 */ /* 0x000fe20000000000 */
[----:B------:R-:W-:Y:S01]  /*6950*/  HFMA2 R9, -RZ, RZ, 0, 0 ;  /* 0x00000000ff097431 */ /* 0x000fe200000001ff */
[----:B------:R-:W-:Y:S01]  /*6960*/  MOV R6, RZ ;  /* 0x000000ff00067202 */ /* 0x000fe20000000f00 */
[----:B------:R-:W-:Y:S01]  /*6970*/  BSSY.RECONVERGENT B2, `(.L_x_133) ;  /* 0x0000017000027945 */ /* 0x000fe20003800200 */
        /* <DEDUP_REMOVED lines=22> */
.L_x_134:
[----:B------:R-:W-:Y:S05]  /*6ae0*/  BSYNC.RECONVERGENT B2 ;  /* 0x0000000000027941 */ /* 0x000fea0003800200 */
.L_x_133:
        /* <DEDUP_REMOVED lines=26> */
.L_x_136:
[----:B------:R-:W-:Y:S05]  /*6c90*/  BSYNC.RECONVERGENT B2 ;  /* 0x0000000000027941 */ /* 0x000fea0003800200 */
.L_x_135:
        /* <DEDUP_REMOVED lines=26> */
.L_x_138:
[----:B------:R-:W-:Y:S05]  /*6e40*/  BSYNC.RECONVERGENT B2 ;  /* 0x0000000000027941 */ /* 0x000fea0003800200 */
.L_x_137:
        /* <DEDUP_REMOVED lines=26> */
.L_x_140:
[----:B------:R-:W-:Y:S05]  /*6ff0*/  BSYNC.RECONVERGENT B2 ;  /* 0x0000000000027941 */ /* 0x000fea0003800200 */
.L_x_139:
        /* <DEDUP_REMOVED lines=26> */
.L_x_142:
[----:B------:R-:W-:Y:S05]  /*71a0*/  BSYNC.RECONVERGENT B2 ;  /* 0x0000000000027941 */ /* 0x000fea0003800200 */
.L_x_141:
        /* <DEDUP_REMOVED lines=26> */
.L_x_144:
[----:B------:R-:W-:Y:S05]  /*7350*/  BSYNC.RECONVERGENT B2 ;  /* 0x0000000000027941 */ /* 0x000fea0003800200 */
.L_x_143:
        /* <DEDUP_REMOVED lines=26> */
.L_x_146:
[----:B------:R-:W-:Y:S05]  /*7500*/  BSYNC.RECONVERGENT B2 ;  /* 0x0000000000027941 */ /* 0x000fea0003800200 */
.L_x_145:
[----:B------:R-:W-:Y:S01]  /*7510*/  FADD R24, R24, R3 ;  /* 0x0000000318187221 */ /* 0x000fe20000000000 */
[----:B------:R-:W-:Y:S01]  /*7520*/  MOV R4, RZ ;  /* 0x000000ff00047202 */ /* 0x000fe20000000f00 */
[----:B------:R-:W-:Y:S01]  /*7530*/  FADD R26, R18, 9.9999997473787516356e-06 ;  /* 0x3727c5ac121a7421 */ /* 0x000fe20000000000 */
[----:B------:R-:W-:Y:S01]  /*7540*/  BSSY.RECONVERGENT B0, `(.L_x_147) ;  /* 0x0000015000007945 */ /* 0x000fe20003800200 */
[----:B------:R-:W1:Y:S02]  /*7550*/  F2F.F64.F32 R2, R24 ;  /* 0x0000001800027310 */ /* 0x000e640000201800 */
[----:B-1----:R-:W-:Y:S01]  /*7560*/  DSETP.MAX.AND P0, P1, RZ, R2, PT ;  /* 0x00000002ff00722a */ /* 0x002fe2000390f000 */
[----:B0-----:R-:W-:-:S05]  /*7570*/  MOV R5, R3 ;  /* 0x0000000300057202 */ /* 0x001fca0000000f00 */
[C---:B------:R-:W-:Y:S02]  /*7580*/  FSEL R9, R4.reuse, R5, P0 ;  /* 0x0000000504097208 */ /* 0x040fe40000000000 */
        /* <DEDUP_REMOVED lines=12> */
.L_x_148:
[----:B0-----:R-:W-:Y:S01]  /*7650*/  FMUL.FTZ R3, R26, R5 ;  /* 0x000000051a037220 */ /* 0x001fe20000410000 */
[----:B------:R-:W-:-:S03]  /*7660*/  FMUL.FTZ R5, R5, 0.5 ;  /* 0x3f00000005057820 */ /* 0x000fc60000410000 */
[----:B------:R-:W-:-:S04]  /*7670*/  FFMA R26, -R3, R3, R26 ;  /* 0x00000003031a7223 */ /* 0x000fc8000000011a */
[----:B------:R-:W-:-:S07]  /*7680*/  FFMA R26, R26, R5, R3 ;  /* 0x000000051a1a7223 */ /* 0x000fce0000000003 */
.L_x_149:
[----:B------:R-:W-:Y:S05]  /*7690*/  BSYNC.RECONVERGENT B0 ;  /* 0x0000000000007941 */ /* 0x000fea0003800200 */
.L_x_147:
        /* <DEDUP_REMOVED lines=14> */
.L_x_151:
[----:B------:R-:W-:Y:S05]  /*7780*/  BSYNC.RECONVERGENT B2 ;  /* 0x0000000000027941 */ /* 0x000fea0003800200 */
.L_x_150:
[----:B------:R-:W-:Y:S01]  /*7790*/  FADD R2, R25, R2 ;  /* 0x0000000219027221 */ /* 0x000fe20000000000 */
[----:B------:R-:W-:Y:S01]  /*77a0*/  CS2R R4, SRZ ;  /* 0x0000000000047805 */ /* 0x000fe2000001ff00 */
[----:B------:R-:W0:Y:S01]  /*77b0*/  MUFU.RCP R9, R26 ;  /* 0x0000001a00097308 */ /* 0x000e220000001000 */
[----:B------:R-:W-:Y:S07]  /*77c0*/  BSSY.RECONVERGENT B2, `(.L_x_152) ;  /* 0x0000017000027945 */ /* 0x000fee0003800200 */
[----:B------:R-:W1:Y:S02]  /*77d0*/  F2F.F64.F32 R2, R2 ;  /* 0x0000000200027310 */ /* 0x000e640000201800 */
[----:B-1----:R-:W-:Y:S01]  /*77e0*/  DSETP.MAX.AND P0, P1, RZ, R2, PT ;  /* 0x00000002ff00722a */ /* 0x002fe2000390f000 */
[----:B------:R-:W-:Y:S01]  /*77f0*/  MOV R6, R3 ;  /* 0x0000000300067202 */ /* 0x000fe20000000f00 */
[----:B------:R-:W-:-:S04]  /*7800*/  FADD R3, -R7, R96 ;  /* 0x0000006007037221 */ /* 0x000fc80000000100 */
[----:B------:R-:W-:Y:S01]  /*7810*/  FSEL R11, R5, R6, P0 ;  /* 0x00000006050b7208 */ /* 0x000fe20000000000 */
[----:B------:R-:W-:Y:S02]  /*7820*/  IMAD.MOV.U32 R5, RZ, RZ, R2 ;  /* 0x000000ffff057224 */ /* 0x000fe400078e0002 */
[----:B------:R-:W-:Y:S01]  /*7830*/  FMUL R28, R0, R3 ;  /* 0x00000003001c7220 */ /* 0x000fe20000400000 */
[C---:B0-----:R-:W-:Y:S02]  /*7840*/  FFMA R2, R9.reuse, -R26, 1 ;  /* 0x3f80000009027423 */ /* 0x041fe4000000081a */
[----:B------:R-:W-:Y:S01]  /*7850*/  SEL R4, R4, R5, P0 ;  /* 0x0000000504047207 */ /* 0x000fe20000000000 */
[----:B------:R-:W0:Y:S01]  /*7860*/  FCHK P0, R28, R26 ;  /* 0x0000001a1c007302 */ /* 0x000e220000000000 */
[----:B------:R-:W-:Y:S01]  /*7870*/  @P1 LOP3.LUT R11, R6, 0x80000, RZ, 0xfc, !PT ;  /* 0x00080000060b1812 */ /* 0x000fe200078efcff */
[----:B------:R-:W-:-:S03]  /*7880*/  FFMA R2, R9, R2, R9 ;  /* 0x0000000209027223 */ /* 0x000fc60000000009 */
[----:B------:R-:W-:Y:S01]  /*7890*/  MOV R5, R11 ;  /* 0x0000000b00057202 */ /* 0x000fe20000000f00 */
[----:B------:R-:W-:-:S04]  /*78a0*/  FFMA R3, R2, R28, RZ ;  /* 0x0000001c02037223 */ /* 0x000fc800000000ff */
[----:B------:R-:W-:Y:S01]  /*78b0*/  FFMA R6, R3, -R26, R28 ;  /* 0x8000001a03067223 */ /* 0x000fe2000000001c */
[----:B------:R-:W1:Y:S03]  /*78c0*/  F2F.F32.F64 R5, R4 ;  /* 0x0000000400057310 */ /* 0x000e660000301000 */
[----:B------:R-:W-:Y:S01]  /*78d0*/  FFMA R2, R2, R6, R3 ;  /* 0x0000000602027223 */ /* 0x000fe20000000003 */
[----:B-1----:R1:W-:Y:S01]  /*78e0*/  STG.E desc[UR12][R30.64+0xe00], R5 ;  /* 0x000e00051e007986 */ /* 0x0023e2000c10190c */
[----:B0-----:R-:W-:Y:S05]  /*78f0*/  @!P0 BRA `(.L_x_153) ;  /* 0x00000000000c8947 */ /* 0x001fea0003800000 */
[----:B------:R-:W-:-:S07]  /*7900*/  MOV R32, 0x7920 ;  /* 0x0000792000207802 */ /* 0x000fce0000000f00 */
[----:B-1----:R-:W-:Y:S05]  /*7910*/  CALL.REL.NOINC `($__internal_1_$__cuda_sm3x_div_rn_noftz_f32_slowpath) ;  /* 0x0000000c001c7944 */ /* 0x002fea0003c00000 */
[----:B------:R-:W-:-:S07]  /*7920*/  MOV R2, R34 ;  /* 0x0000002200027202 */ /* 0x000fce0000000f00 */
.L_x_153:
[----:B------:R-:W-:Y:S05]  /*7930*/  BSYNC.RECONVERGENT B2 ;  /* 0x0000000000027941 */ /* 0x000fea0003800200 */
.L_x_152:
[----:B------:R-:W-:Y:S01]  /*7940*/  FADD R2, R25, R2 ;  /* 0x0000000219027221 */ /* 0x000fe20000000000 */
[----:B-1----:R-:W-:Y:S01]  /*7950*/  CS2R R4, SRZ ;  /* 0x0000000000047805 */ /* 0x002fe2000001ff00 */
[----:B------:R-:W-:Y:S01]  /*7960*/  FADD R105, -R7, R105 ;  /* 0x0000006907697221 */ /* 0x000fe20000000100 */
[----:B------:R-:W-:Y:S03]  /*7970*/  BSSY.RECONVERGENT B2, `(.L_x_154) ;  /* 0x0000017000027945 */ /* 0x000fe60003800200 */
[----:B------:R-:W0:Y:S01]  /*7980*/  F2F.F64.F32 R2, R2 ;  /* 0x0000000200027310 */ /* 0x000e220000201800 */
[----:B------:R-:W-:Y:S01]  /*7990*/  FMUL R28, R0, R105 ;  /* 0x00000069001c7220 */ /* 0x000fe20000400000 */
[----:B0-----:R-:W-:Y:S01]  /*79a0*/  DSETP.MAX.AND P0, P1, RZ, R2, PT ;  /* 0x00000002ff00722a */ /* 0x001fe2000390f000 */
[----:B------:R-:W-:-:S05]  /*79b0*/  MOV R6, R3 ;  /* 0x0000000300067202 */ /* 0x000fca0000000f00 */
[----:B------:R-:W0:Y:S01]  /*79c0*/  MUFU.RCP R3, R26 ;  /* 0x0000001a00037308 */ /* 0x000e220000001000 */
[----:B------:R-:W-:Y:S02]  /*79d0*/  FSEL R9, R5, R6, P0 ;  /* 0x0000000605097208 */ /* 0x000fe40000000000 */
[----:B------:R-:W-:-:S04]  /*79e0*/  MOV R5, R2 ;  /* 0x0000000200057202 */ /* 0x000fc80000000f00 */
[----:B------:R-:W-:Y:S01]  /*79f0*/  SEL R4, R4, R5, P0 ;  /* 0x0000000504047207 */ /* 0x000fe20000000000 */
        /* <DEDUP_REMOVED lines=14> */
.L_x_155:
[----:B------:R-:W-:Y:S05]  /*7ae0*/  BSYNC.RECONVERGENT B2 ;  /* 0x0000000000027941 */ /* 0x000fea0003800200 */
.L_x_154:
[----:B------:R-:W-:Y:S01]  /*7af0*/  FADD R2, R25, R2 ;  /* 0x0000000219027221 */ /* 0x000fe20000000000 */
[----:B0-----:R-:W-:Y:S01]  /*7b00*/  CS2R R4, SRZ ;  /* 0x0000000000047805 */ /* 0x001fe2000001ff00 */
[----:B------:R-:W0:Y:S01]  /*7b10*/  MUFU.RCP R9, R26 ;  /* 0x0000001a00097308 */ /* 0x000e220000001000 */
[----:B------:R-:W-:Y:S07]  /*7b20*/  BSSY.RECONVERGENT B2, `(.L_x_156) ;  /* 0x0000017000027945 */ /* 0x000fee0003800200 */
[----:B------:R-:W1:Y:S02]  /*7b30*/  F2F.F64.F32 R2, R2 ;  /* 0x0000000200027310 */ /* 0x000e640000201800 */
[----:B-1----:R-:W-:Y:S01]  /*7b40*/  DSETP.MAX.AND P0, P1, RZ, R2, PT ;  /* 0x00000002ff00722a */ /* 0x002fe2000390f000 */
[----:B------:R-:W-:-:S02]  /*7b50*/  IMAD.MOV.U32 R6, RZ, RZ, R3 ;  /* 0x000000ffff067224 */ /* 0x000fc400078e0003 */
[----:B------:R-:W-:-:S03]  /*7b60*/  FADD R3, -R7, R98 ;  /* 0x0000006207037221 */ /* 0x000fc60000000100 */
[----:B------:R-:W-:Y:S01]  /*7b70*/  FSEL R11, R5, R6, P0 ;  /* 0x00000006050b7208 */ /* 0x000fe20000000000 */
[----:B------:R-:W-:Y:S01]  /*7b80*/  FMUL R28, R0, R3 ;  /* 0x00000003001c7220 */ /* 0x000fe20000400000 */
[----:B------:R-:W-:Y:S01]  /*7b90*/  MOV R5, R2 ;  /* 0x0000000200057202 */ /* 0x000fe20000000f00 */
[----:B0-----:R-:W-:-:S03]  /*7ba0*/  FFMA R2, R9, -R26, 1 ;  /* 0x3f80000009027423 */ /* 0x001fc6000000081a */
        /* <DEDUP_REMOVED lines=14> */
.L_x_157:
[----:B------:R-:W-:Y:S05]  /*7c90*/  BSYNC.RECONVERGENT B2 ;  /* 0x0000000000027941 */ /* 0x000fea0003800200 */
.L_x_156:
        /* <DEDUP_REMOVED lines=26> */
.L_x_159:
[----:B------:R-:W-:Y:S05]  /*7e40*/  BSYNC.RECONVERGENT B2 ;  /* 0x0000000000027941 */ /* 0x000fea0003800200 */
.L_x_158:
[----:B------:R-:W-:Y:S01]  /*7e50*/  FADD R2, R25, R2 ;  /* 0x0000000219027221 */ /* 0x000fe20000000000 */
[----:B0-----:R-:W-:Y:S01]  /*7e60*/  CS2R R4, SRZ ;  /* 0x0000000000047805 */ /* 0x001fe2000001ff00 */
[----:B------:R-:W0:Y:S01]  /*7e70*/  MUFU.RCP R9, R26 ;  /* 0x0000001a00097308 */ /* 0x000e220000001000 */
[----:B------:R-:W-:Y:S07]  /*7e80*/  BSSY.RECONVERGENT B2, `(.L_x_160) ;  /* 0x0000017000027945 */ /* 0x000fee0003800200 */
[----:B------:R-:W1:Y:S02]  /*7e90*/  F2F.F64.F32 R2, R2 ;  /* 0x0000000200027310 */ /* 0x000e640000201800 */
[----:B-1----:R-:W-:Y:S01]  /*7ea0*/  DSETP.MAX.AND P0, P1, RZ, R2, PT ;  /* 0x00000002ff00722a */ /* 0x002fe2000390f000 */
[----:B------:R-:W-:Y:S01]  /*7eb0*/  MOV R6, R3 ;  /* 0x0000000300067202 */ /* 0x000fe20000000f00 */
[----:B------:R-:W-:-:S04]  /*7ec0*/  FADD R3, -R7, R100 ;  /* 0x0000006407037221 */ /* 0x000fc80000000100 */
        /* <DEDUP_REMOVED lines=18> */
.L_x_161:
[----:B------:R-:W-:Y:S05]  /*7ff0*/  BSYNC.RECONVERGENT B2 ;  /* 0x0000000000027941 */ /* 0x000fea0003800200 */
.L_x_160:
        /* <DEDUP_REMOVED lines=13> */
[----:B------:R-:W-:-:S05]  /*80d0*/  @P1 LOP3.LUT R9, R6, 0x80000, RZ, 0xfc, !PT ;  /* 0x0008000006091812 */ /* 0x000fca00078efcff */
[----:B------:R-:W-:Y:S02]  /*80e0*/  IMAD.MOV.U32 R5, RZ, RZ, R9 ;  /* 0x000000ffff057224 */ /* 0x000fe400078e0009 */
[----:B0-----:R-:W-:-:S04]  /*80f0*/  FFMA R2, R3, -R26, 1 ;  /* 0x3f80000003027423 */ /* 0x001fc8000000081a */
[----:B------:R-:W-:Y:S01]  /*8100*/  FFMA R2, R3, R2, R3 ;  /* 0x0000000203027223 */ /* 0x000fe20000000003 */
[----:B------:R-:W0:Y:S03]  /*8110*/  F2F.F32.F64 R5, R4 ;  /* 0x0000000400057310 */ /* 0x000e260000301000 */
        /* <DEDUP_REMOVED lines=8> */
.L_x_163:
[----:B------:R-:W-:Y:S05]  /*81a0*/  BSYNC.RECONVERGENT B2 ;  /* 0x0000000000027941 */ /* 0x000fea0003800200 */
.L_x_162:
[----:B------:R-:W-:Y:S01]  /*81b0*/  FADD R4, R25, R2 ;  /* 0x0000000219047221 */ /* 0x000fe20000000000 */
[----:B0-----:R-:W-:Y:S01]  /*81c0*/  HFMA2 R5, -RZ, RZ, 0, 0 ;  /* 0x00000000ff057431 */ /* 0x001fe200000001ff */
        /* <DEDUP_REMOVED lines=24> */
.L_x_165:
[----:B------:R-:W-:Y:S05]  /*8350*/  BSYNC.RECONVERGENT B2 ;  /* 0x0000000000027941 */ /* 0x000fea0003800200 */
.L_x_164:
[----:B------:R-:W-:Y:S01]  /*8360*/  FADD R0, R25, R0 ;  /* 0x0000000019007221 */ /* 0x000fe20000000000 */
[----:B------:R-:W-:-:S03]  /*8370*/  IMAD.MOV.U32 R4, RZ, RZ, RZ ;  /* 0x000000ffff047224 */ /* 0x000fc600078e00ff */
[----:B0-----:R-:W0:Y:S02]  /*8380*/  F2F.F64.F32 R2, R0 ;  /* 0x0000000000027310 */ /* 0x001e240000201800 */
[----:B0-----:R-:W-:Y:S01]  /*8390*/  DSETP.MAX.AND P0, P1, RZ, R2, PT ;  /* 0x00000002ff00722a */ /* 0x001fe2000390f000 */
[----:B------:R-:W-:-:S05]  /*83a0*/  MOV R5, R3 ;  /* 0x0000000300057202 */ /* 0x000fca0000000f00 */
[C---:B------:R-:W-:Y:S02]  /*83b0*/  FSEL R7, R4.reuse, R5, P0 ;  /* 0x0000000504077208 */ /* 0x040fe40000000000 */
[----:B------:R-:W-:-:S06]  /*83c0*/  SEL R2, R4, R2, P0 ;  /* 0x0000000204027207 */ /* 0x000fcc0000000000 */
[----:B------:R-:W-:-:S04]  /*83d0*/  @P1 LOP3.LUT R7, R5, 0x80000, RZ, 0xfc, !PT ;  /* 0x0008000005071812 */ /* 0x000fc800078efcff */
[----:B------:R-:W-:-:S06]  /*83e0*/  MOV R3, R7 ;  /* 0x0000000700037202 */ /* 0x000fcc0000000f00 */
[----:B------:R-:W0:Y:S02]  /*83f0*/  F2F.F32.F64 R3, R2 ;  /* 0x0000000200037310 */ /* 0x000e240000301000 */
[----:B0-----:R-:W-:Y:S01]  /*8400*/  STG.E desc[UR12][R30.64+0xe1c], R3 ;  /* 0x000e1c031e007986 */ /* 0x001fe2000c10190c */
[----:B------:R-:W-:Y:S05]  /*8410*/  EXIT ;  /* 0x000000000000794d */ /* 0x000fea0003800000 */
        .weak           $__internal_0_$__cuda_sm20_sqrt_rn_f32_slowpath
        .type           $__internal_0_$__cuda_sm20_sqrt_rn_f32_slowpath,@function
        .size           $__internal_0_$__cuda_sm20_sqrt_rn_f32_slowpath,($__internal_1_$__cuda_sm3x_div_rn_noftz_f32_slowpath - $__internal_0_$__cuda_sm20_sqrt_rn_f32_slowpath)
$__internal_0_$__cuda_sm20_sqrt_rn_f32_slowpath:
[----:B------:R-:W-:-:S13]  /*8420*/  LOP3.LUT P0, RZ, R26, 0x7fffffff, RZ, 0xc0, !PT ;  /* 0x7fffffff1aff7812 */ /* 0x000fda000780c0ff */
[----:B------:R-:W-:Y:S01]  /*8430*/  @!P0 MOV R28, R26 ;  /* 0x0000001a001c8202 */ /* 0x000fe20000000f00 */
[----:B------:R-:W-:Y:S06]  /*8440*/  @!P0 BRA `(.L_x_166) ;  /* 0x0000000000408947 */ /* 0x000fec0003800000 */
[----:B------:R-:W-:-:S13]  /*8450*/  FSETP.GEU.FTZ.AND P0, PT, R26, RZ, PT ;  /* 0x000000ff1a00720b */ /* 0x000fda0003f1e000 */
[----:B------:R-:W-:Y:S01]  /*8460*/  @!P0 MOV R28, 0x7fffffff ;  /* 0x7fffffff001c8802 */ /* 0x000fe20000000f00 */
[----:B------:R-:W-:Y:S06]  /*8470*/  @!P0 BRA `(.L_x_166) ;  /* 0x0000000000348947 */ /* 0x000fec0003800000 */
[----:B------:R-:W-:-:S13]  /*8480*/  FSETP.GTU.FTZ.AND P0, PT, |R26|, +INF , PT ;  /* 0x7f8000001a00780b */ /* 0x000fda0003f1c200 */
[----:B------:R-:W-:Y:S01]  /*8490*/  @P0 FADD.FTZ R28, R26, 1 ;  /* 0x3f8000001a1c0421 */ /* 0x000fe20000010000 */
[----:B------:R-:W-:Y:S06]  /*84a0*/  @P0 BRA `(.L_x_166) ;  /* 0x0000000000280947 */ /* 0x000fec0003800000 */
[----:B------:R-:W-:-:S13]  /*84b0*/  FSETP.NEU.FTZ.AND P0, PT, |R26|, +INF , PT ;  /* 0x7f8000001a00780b */ /* 0x000fda0003f1d200 */
[----:B------:R-:W-:-:S04]  /*84c0*/  @P0 FFMA R29, R26, 1.84467440737095516160e+19, RZ ;  /* 0x5f8000001a1d0823 */ /* 0x000fc800000000ff */
[----:B------:R-:W0:Y:S02]  /*84d0*/  @P0 MUFU.RSQ R28, R29 ;  /* 0x0000001d001c0308 */ /* 0x000e240000001400 */
[----:B0-----:R-:W-:Y:S01]  /*84e0*/  @P0 FMUL.FTZ R32, R29, R28 ;  /* 0x0000001c1d200220 */ /* 0x001fe20000410000 */
[----:B------:R-:W-:Y:S01]  /*84f0*/  @P0 FMUL.FTZ R36, R28, 0.5 ;  /* 0x3f0000001c240820 */ /* 0x000fe20000410000 */
[----:B------:R-:W-:Y:S02]  /*8500*/  @!P0 MOV R28, R26 ;  /* 0x0000001a001c8202 */ /* 0x000fe40000000f00 */
[----:B------:R-:W-:-:S04]  /*8510*/  @P0 FADD.FTZ R34, -R32, -RZ ;  /* 0x800000ff20220221 */ /* 0x000fc80000010100 */
[----:B------:R-:W-:-:S04]  /*8520*/  @P0 FFMA R35, R32, R34, R29 ;  /* 0x0000002220230223 */ /* 0x000fc8000000001d */
[----:B------:R-:W-:-:S04]  /*8530*/  @P0 FFMA R35, R35, R36, R32 ;  /* 0x0000002423230223 */ /* 0x000fc80000000020 */
[----:B------:R-:W-:-:S07]  /*8540*/  @P0 FMUL.FTZ R28, R35, 2.3283064365386962891e-10 ;  /* 0x2f800000231c0820 */ /* 0x000fce0000410000 */
.L_x_166:
[----:B------:R-:W-:Y:S01]  /*8550*/  HFMA2 R29, -RZ, RZ, 0, 0 ;  /* 0x00000000ff1d7431 */ /* 0x000fe200000001ff */
[----:B------:R-:W-:Y:S01]  /*8560*/  MOV R26, R28 ;  /* 0x0000001c001a7202 */ /* 0x000fe20000000f00 */
[----:B------:R-:W-:-:S04]  /*8570*/  IMAD.MOV.U32 R28, RZ, RZ, R37 ;  /* 0x000000ffff1c7224 */ /* 0x000fc800078e0025 */
[----:B------:R-:W-:Y:S05]  /*8580*/  RET.REL.NODEC R28 `(_Z12conv_bn_reluPvS_S_S_S_S_S_) ;  /* 0xffffff781c9c7950 */ /* 0x000fea0003c3ffff */
        .weak           $__internal_1_$__cuda_sm3x_div_rn_noftz_f32_slowpath
        .type           $__internal_1_$__cuda_sm3x_div_rn_noftz_f32_slowpath,@function
        .size           $__internal_1_$__cuda_sm3x_div_rn_noftz_f32_slowpath,(.L_x_187 - $__internal_1_$__cuda_sm3x_div_rn_noftz_f32_slowpath)
$__internal_1_$__cuda_sm3x_div_rn_noftz_f32_slowpath:
[----:B------:R-:W-:Y:S01]  /*8590*/  SHF.R.U32.HI R34, RZ, 0x17, R26 ;  /* 0x00000017ff227819 */ /* 0x000fe2000001161a */
[----:B------:R-:W-:Y:S01]  /*85a0*/  BSSY.RECONVERGENT B0, `(.L_x_167) ;  /* 0x0000063000007945 */ /* 0x000fe20003800200 */
[----:B------:R-:W-:Y:S02]  /*85b0*/  SHF.R.U32.HI R29, RZ, 0x17, R28 ;  /* 0x00000017ff1d7819 */ /* 0x000fe4000001161c */
[----:B------:R-:W-:Y:S02]  /*85c0*/  LOP3.LUT R34, R34, 0xff, RZ, 0xc0, !PT ;  /* 0x000000ff22227812 */ /* 0x000fe400078ec0ff */
[----:B------:R-:W-:Y:S02]  /*85d0*/  LOP3.LUT R37, R29, 0xff, RZ, 0xc0, !PT ;  /* 0x000000ff1d257812 */ /* 0x000fe400078ec0ff */
[----:B------:R-:W-:Y:S02]  /*85e0*/  IADD3 R38, PT, PT, R34, -0x1, RZ ;  /* 0xffffffff22267810 */ /* 0x000fe40007ffe0ff */
[----:B------:R-:W-:-:S02]  /*85f0*/  IADD3 R36, PT, PT, R37, -0x1, RZ ;  /* 0xffffffff25247810 */ /* 0x000fc40007ffe0ff */
[----:B------:R-:W-:Y:S02]  /*8600*/  ISETP.GT.U32.AND P0, PT, R38, 0xfd, PT ;  /* 0x000000fd2600780c */ /* 0x000fe40003f04070 */
[----:B------:R-:W-:Y:S02]  /*8610*/  MOV R35, R26 ;  /* 0x0000001a00237202 */ /* 0x000fe40000000f00 */
[----:B------:R-:W-:-:S13]  /*8620*/  ISETP.GT.U32.OR P0, PT, R36, 0xfd, P0 ;  /* 0x000000fd2400780c */ /* 0x000fda0000704470 */
[----:B------:R-:W-:Y:S01]  /*8630*/  @!P0 MOV R29, RZ ;  /* 0x000000ff001d8202 */ /* 0x000fe20000000f00 */
[----:B------:R-:W-:Y:S06]  /*8640*/  @!P0 BRA `(.L_x_168) ;  /* 0x00000000005c8947 */ /* 0x000fec0003800000 */
[----:B------:R-:W-:Y:S02]  /*8650*/  FSETP.GTU.FTZ.AND P0, PT, |R28|, +INF , PT ;  /* 0x7f8000001c00780b */ /* 0x000fe40003f1c200 */
[----:B------:R-:W-:-:S04]  /*8660*/  FSETP.GTU.FTZ.AND P1, PT, |R26|, +INF , PT ;  /* 0x7f8000001a00780b */ /* 0x000fc80003f3c200 */
[----:B------:R-:W-:-:S13]  /*8670*/  PLOP3.LUT P0, PT, P0, P1, PT, 0xf8, 0x8f ;  /* 0x00000000008f781c */ /* 0x000fda0000703f70 */
[----:B------:R-:W-:Y:S05]  /*8680*/  @P0 BRA `(.L_x_169) ;  /* 0x00000004004c0947 */ /* 0x000fea0003800000 */
[----:B------:R-:W-:-:S13]  /*8690*/  LOP3.LUT P0, RZ, R35, 0x7fffffff, R28, 0xc8, !PT ;  /* 0x7fffffff23ff7812 */ /* 0x000fda000780c81c */
[----:B------:R-:W-:Y:S05]  /*86a0*/  @!P0 BRA `(.L_x_170) ;  /* 0x00000004003c8947 */ /* 0x000fea0003800000 */
[----:B------:R-:W-:Y:S02]  /*86b0*/  FSETP.NEU.FTZ.AND P2, PT, |R28|, +INF , PT ;  /* 0x7f8000001c00780b */ /* 0x000fe40003f5d200 */
[----:B------:R-:W-:Y:S02]  /*86c0*/  FSETP.NEU.FTZ.AND P1, PT, |R26|, +INF , PT ;  /* 0x7f8000001a00780b */ /* 0x000fe40003f3d200 */
[----:B------:R-:W-:-:S11]  /*86d0*/  FSETP.NEU.FTZ.AND P0, PT, |R28|, +INF , PT ;  /* 0x7f8000001c00780b */ /* 0x000fd60003f1d200 */
[----:B------:R-:W-:Y:S05]  /*86e0*/  @!P1 BRA !P2, `(.L_x_170) ;  /* 0x00000004002c9947 */ /* 0x000fea0005000000 */
[----:B------:R-:W-:-:S04]  /*86f0*/  LOP3.LUT P2, RZ, R28, 0x7fffffff, RZ, 0xc0, !PT ;  /* 0x7fffffff1cff7812 */ /* 0x000fc8000784c0ff */
[----:B------:R-:W-:-:S13]  /*8700*/  PLOP3.LUT P1, PT, P1, P2, PT, 0x2f, 0xf2 ;  /* 0x0000000000f2781c */ /* 0x000fda0000f24577 */
[----:B------:R-:W-:Y:S05]  /*8710*/  @P1 BRA `(.L_x_171) ;  /* 0x0000000400181947 */ /* 0x000fea0003800000 */
[----:B------:R-:W-:-:S04]  /*8720*/  LOP3.LUT P1, RZ, R35, 0x7fffffff, RZ, 0xc0, !PT ;  /* 0x7fffffff23ff7812 */ /* 0x000fc8000782c0ff */
[----:B------:R-:W-:-:S13]  /*8730*/  PLOP3.LUT P0, PT, P0, P1, PT, 0x2f, 0xf2 ;  /* 0x0000000000f2781c */ /* 0x000fda0000702577 */
[----:B------:R-:W-:Y:S05]  /*8740*/  @P0 BRA `(.L_x_172) ;  /* 0x0000000400000947 */ /* 0x000fea0003800000 */
[----:B------:R-:W-:Y:S02]  /*8750*/  ISETP.GE.AND P0, PT, R36, RZ, PT ;  /* 0x000000ff2400720c */ /* 0x000fe40003f06270 */
[----:B------:R-:W-:-:S11]  /*8760*/  ISETP.GE.AND P1, PT, R38, RZ, PT ;  /* 0x000000ff2600720c */ /* 0x000fd60003f26270 */
[----:B------:R-:W-:Y:S01]  /*8770*/  @P0 MOV R29, RZ ;  /* 0x000000ff001d0202 */ /* 0x000fe20000000f00 */
[----:B------:R-:W-:Y:S02]  /*8780*/  @!P0 IMAD.MOV.U32 R29, RZ, RZ, -0x40 ;  /* 0xffffffc0ff1d8424 */ /* 0x000fe400078e00ff */
[----:B------:R-:W-:Y:S01]  /*8790*/  @!P0 FFMA R28, R28, 1.84467440737095516160e+19, RZ ;  /* 0x5f8000001c1c8823 */ /* 0x000fe200000000ff */
[----:B------:R-:W-:Y:S02]  /*87a0*/  @!P1 FFMA R35, R26, 1.84467440737095516160e+19, RZ ;  /* 0x5f8000001a239823 */ /* 0x000fe400000000ff */
[----:B------:R-:W-:-:S07]  /*87b0*/  @!P1 IADD3 R29, PT, PT, R29, 0x40, RZ ;  /* 0x000000401d1d9810 */ /* 0x000fce0007ffe0ff */
.L_x_168:
[----:B------:R-:W-:Y:S01]  /*87c0*/  LEA R36, R34, 0xc0800000, 0x17 ;  /* 0xc080000022247811 */ /* 0x000fe200078eb8ff */
[----:B------:R-:W-:Y:S01]  /*87d0*/  BSSY.RECONVERGENT B1, `(.L_x_173) ;  /* 0x0000036000017945 */ /* 0x000fe20003800200 */
[----:B------:R-:W-:Y:S02]  /*87e0*/  IADD3 R37, PT, PT, R37, -0x7f, RZ ;  /* 0xffffff8125257810 */ /* 0x000fe40007ffe0ff */
[----:B------:R-:W-:-:S03]  /*87f0*/  IADD3 R36, PT, PT, -R36, R35, RZ ;  /* 0x0000002324247210 */ /* 0x000fc60007ffe1ff */
[C---:B------:R-:W-:Y:S01]  /*8800*/  IMAD R28, R37.reuse, -0x800000, R28 ;  /* 0xff800000251c7824 */ /* 0x040fe200078e021c */
[----:B------:R0:W1:Y:S01]  /*8810*/  MUFU.RCP R35, R36 ;  /* 0x0000002400237308 */ /* 0x0000620000001000 */
[----:B------:R-:W-:Y:S01]  /*8820*/  FADD.FTZ R39, -R36, -RZ ;  /* 0x800000ff24277221 */ /* 0x000fe20000010100 */
[----:B0-----:R-:W-:-:S04]  /*8830*/  IADD3 R36, PT, PT, R37, 0x7f, -R34 ;  /* 0x0000007f25247810 */ /* 0x001fc80007ffe822 */
[----:B------:R-:W-:Y:S01]  /*8840*/  IADD3 R29, PT, PT, R36, R29, RZ ;  /* 0x0000001d241d7210 */ /* 0x000fe20007ffe0ff */
[----:B-1----:R-:W-:-:S04]  /*8850*/  FFMA R38, R35, R39, 1 ;  /* 0x3f80000023267423 */ /* 0x002fc80000000027 */
[----:B------:R-:W-:-:S04]  /*8860*/  FFMA R35, R35, R38, R35 ;  /* 0x0000002623237223 */ /* 0x000fc80000000023 */
[----:B------:R-:W-:-:S04]  /*8870*/  FFMA R38, R28, R35, RZ ;  /* 0x000000231c267223 */ /* 0x000fc800000000ff */
[----:B------:R-:W-:-:S04]  /*8880*/  FFMA R40, R39, R38, R28 ;  /* 0x0000002627287223 */ /* 0x000fc8000000001c */
[----:B------:R-:W-:-:S04]  /*8890*/  FFMA R40, R35, R40, R38 ;  /* 0x0000002823287223 */ /* 0x000fc80000000026 */
[----:B------:R-:W-:-:S04]  /*88a0*/  FFMA R39, R39, R40, R28 ;  /* 0x0000002827277223 */ /* 0x000fc8000000001c */
[----:B------:R-:W-:-:S05]  /*88b0*/  FFMA R28, R35, R39, R40 ;  /* 0x00000027231c7223 */ /* 0x000fca0000000028 */
[----:B------:R-:W-:-:S04]  /*88c0*/  SHF.R.U32.HI R34, RZ, 0x17, R28 ;  /* 0x00000017ff227819 */ /* 0x000fc8000001161c */
[----:B------:R-:W-:-:S04]  /*88d0*/  LOP3.LUT R34, R34, 0xff, RZ, 0xc0, !PT ;  /* 0x000000ff22227812 */ /* 0x000fc800078ec0ff */
[----:B------:R-:W-:-:S04]  /*88e0*/  IADD3 R37, PT, PT, R34, R29, RZ ;  /* 0x0000001d22257210 */ /* 0x000fc80007ffe0ff */
[----:B------:R-:W-:-:S04]  /*88f0*/  IADD3 R34, PT, PT, R37, -0x1, RZ ;  /* 0xffffffff25227810 */ /* 0x000fc80007ffe0ff */
[----:B------:R-:W-:-:S13]  /*8900*/  ISETP.GE.U32.AND P0, PT, R34, 0xfe, PT ;  /* 0x000000fe2200780c */ /* 0x000fda0003f06070 */
[----:B------:R-:W-:Y:S05]  /*8910*/  @!P0 BRA `(.L_x_174) ;  /* 0x0000000000808947 */ /* 0x000fea0003800000 */
[----:B------:R-:W-:-:S13]  /*8920*/  ISETP.GT.AND P0, PT, R37, 0xfe, PT ;  /* 0x000000fe2500780c */ /* 0x000fda0003f04270 */
[----:B------:R-:W-:Y:S05]  /*8930*/  @P0 BRA `(.L_x_175) ;  /* 0x00000000006c0947 */ /* 0x000fea0003800000 */
[----:B------:R-:W-:-:S13]  /*8940*/  ISETP.GE.AND P0, PT, R37, 0x1, PT ;  /* 0x000000012500780c */ /* 0x000fda0003f06270 */
[----:B------:R-:W-:Y:S05]  /*8950*/  @P0 BRA `(.L_x_176) ;  /* 0x0000000000740947 */ /* 0x000fea0003800000 */
[----:B------:R-:W-:Y:S02]  /*8960*/  ISETP.GE.AND P0, PT, R37, -0x18, PT ;  /* 0xffffffe82500780c */ /* 0x000fe40003f06270 */
[----:B------:R-:W-:-:S11]  /*8970*/  LOP3.LUT R28, R28, 0x80000000, RZ, 0xc0, !PT ;  /* 0x800000001c1c7812 */ /* 0x000fd600078ec0ff */
[----:B------:R-:W-:Y:S05]  /*8980*/  @!P0 BRA `(.L_x_176) ;  /* 0x0000000000688947 */ /* 0x000fea0003800000 */
[CCC-:B------:R-:W-:Y:S01]  /*8990*/  FFMA.RZ R29, R35.reuse, R39.reuse, R40.reuse ;  /* 0x00000027231d7223 */ /* 0x1c0fe2000000c028 */
[-CC-:B------:R-:W-:Y:S01]  /*89a0*/  FFMA.RM R34, R35, R39.reuse, R40.reuse ;  /* 0x0000002723227223 */ /* 0x180fe20000004028 */
[C---:B------:R-:W-:Y:S02]  /*89b0*/  ISETP.NE.AND P2, PT, R37.reuse, RZ, PT ;  /* 0x000000ff2500720c */ /* 0x040fe40003f45270 */
[----:B------:R-:W-:Y:S02]  /*89c0*/  ISETP.NE.AND P1, PT, R37, RZ, PT ;  /* 0x000000ff2500720c */ /* 0x000fe40003f25270 */
[----:B------:R-:W-:Y:S01]  /*89d0*/  LOP3.LUT R36, R29, 0x7fffff, RZ, 0xc0, !PT ;  /* 0x007fffff1d247812 */ /* 0x000fe200078ec0ff */
[----:B------:R-:W-:Y:S01]  /*89e0*/  FFMA.RP R29, R35, R39, R40 ;  /* 0x00000027231d7223 */ /* 0x000fe20000008028 */
[C---:B------:R-:W-:Y:S01]  /*89f0*/  VIADD R35, R37.reuse, 0x20 ;  /* 0x0000002025237836 */ /* 0x040fe20000000000 */
[----:B------:R-:W-:Y:S02]  /*8a00*/  IADD3 R37, PT, PT, -R37, RZ, RZ ;  /* 0x000000ff25257210 */ /* 0x000fe40007ffe1ff */
[----:B------:R-:W-:-:S02]  /*8a10*/  LOP3.LUT R36, R36, 0x800000, RZ, 0xfc, !PT ;  /* 0x0080000024247812 */ /* 0x000fc400078efcff */
[----:B------:R-:W-:Y:S02]  /*8a20*/  FSETP.NEU.FTZ.AND P0, PT, R29, R34, PT ;  /* 0x000000221d00720b */ /* 0x000fe40003f1d000 */
[----:B------:R-:W-:Y:S02]  /*8a30*/  SHF.L.U32 R35, R36, R35, RZ ;  /* 0x0000002324237219 */ /* 0x000fe400000006ff */
[----:B------:R-:W-:Y:S02]  /*8a40*/  SEL R29, R37, RZ, P2 ;  /* 0x000000ff251d7207 */ /* 0x000fe40001000000 */
[----:B------:R-:W-:Y:S02]  /*8a50*/  ISETP.NE.AND P1, PT, R35, RZ, P1 ;  /* 0x000000ff2300720c */ /* 0x000fe40000f25270 */
[----:B------:R-:W-:Y:S02]  /*8a60*/  SHF.R.U32.HI R29, RZ, R29, R36 ;  /* 0x0000001dff1d7219 */ /* 0x000fe40000011624 */
[----:B------:R-:W-:-:S02]  /*8a70*/  PLOP3.LUT P0, PT, P0, P1, PT, 0xf8, 0x8f ;  /* 0x00000000008f781c */ /* 0x000fc40000703f70 */
[----:B------:R-:W-:Y:S02]  /*8a80*/  SHF.R.U32.HI R35, RZ, 0x1, R29 ;  /* 0x00000001ff237819 */ /* 0x000fe4000001161d */
[----:B------:R-:W-:-:S04]  /*8a90*/  SEL R34, RZ, 0x1, !P0 ;  /* 0x00000001ff227807 */ /* 0x000fc80004000000 */
[----:B------:R-:W-:-:S04]  /*8aa0*/  LOP3.LUT R34, R34, 0x1, R35, 0xf8, !PT ;  /* 0x0000000122227812 */ /* 0x000fc800078ef823 */
[----:B------:R-:W-:-:S04]  /*8ab0*/  LOP3.LUT R34, R34, R29, RZ, 0xc0, !PT ;  /* 0x0000001d22227212 */ /* 0x000fc800078ec0ff */
[----:B------:R-:W-:-:S04]  /*8ac0*/  IADD3 R35, PT, PT, R35, R34, RZ ;  /* 0x0000002223237210 */ /* 0x000fc80007ffe0ff */
[----:B------:R-:W-:Y:S01]  /*8ad0*/  LOP3.LUT R28, R35, R28, RZ, 0xfc, !PT ;  /* 0x0000001c231c7212 */ /* 0x000fe200078efcff */
[----:B------:R-:W-:Y:S06]  /*8ae0*/  BRA `(.L_x_176) ;  /* 0x0000000000107947 */ /* 0x000fec0003800000 */
.L_x_175:
[----:B------:R-:W-:-:S04]  /*8af0*/  LOP3.LUT R28, R28, 0x80000000, RZ, 0xc0, !PT ;  /* 0x800000001c1c7812 */ /* 0x000fc800078ec0ff */
[----:B------:R-:W-:Y:S01]  /*8b00*/  LOP3.LUT R28, R28, 0x7f800000, RZ, 0xfc, !PT ;  /* 0x7f8000001c1c7812 */ /* 0x000fe200078efcff */
[----:B------:R-:W-:Y:S06]  /*8b10*/  BRA `(.L_x_176) ;  /* 0x0000000000047947 */ /* 0x000fec0003800000 */
.L_x_174:
[----:B------:R-:W-:-:S07]  /*8b20*/  LEA R28, R29, R28, 0x17 ;  /* 0x0000001c1d1c7211 */ /* 0x000fce00078eb8ff */
.L_x_176:
[----:B------:R-:W-:Y:S05]  /*8b30*/  BSYNC.RECONVERGENT B1 ;  /* 0x0000000000017941 */ /* 0x000fea0003800200 */
.L_x_173:
[----:B------:R-:W-:Y:S05]  /*8b40*/  BRA `(.L_x_177) ;  /* 0x0000000000207947 */ /* 0x000fea0003800000 */
.L_x_172:
[----:B------:R-:W-:-:S04]  /*8b50*/  LOP3.LUT R28, R35, 0x80000000, R28, 0x48, !PT ;  /* 0x80000000231c7812 */ /* 0x000fc800078e481c */
[----:B------:R-:W-:Y:S01]  /*8b60*/  LOP3.LUT R28, R28, 0x7f800000, RZ, 0xfc, !PT ;  /* 0x7f8000001c1c7812 */ /* 0x000fe200078efcff */
[----:B------:R-:W-:Y:S06]  /*8b70*/  BRA `(.L_x_177) ;  /* 0x0000000000147947 */ /* 0x000fec0003800000 */
.L_x_171:
[----:B------:R-:W-:Y:S01]  /*8b80*/  LOP3.LUT R28, R35, 0x80000000, R28, 0x48, !PT ;  /* 0x80000000231c7812 */ /* 0x000fe200078e481c */
[----:B------:R-:W-:Y:S06]  /*8b90*/  BRA `(.L_x_177) ;  /* 0x00000000000c7947 */ /* 0x000fec0003800000 */
.L_x_170:
[----:B------:R-:W0:Y:S01]  /*8ba0*/  MUFU.RSQ R28, -QNAN ;  /* 0xffc00000001c7908 */ /* 0x000e220000001400 */
[----:B------:R-:W-:Y:S05]  /*8bb0*/  BRA `(.L_x_177) ;  /* 0x0000000000047947 */ /* 0x000fea0003800000 */
.L_x_169:
[----:B------:R-:W-:-:S07]  /*8bc0*/  FADD.FTZ R28, R28, R26 ;  /* 0x0000001a1c1c7221 */ /* 0x000fce0000010000 */
.L_x_177:
[----:B------:R-:W-:Y:S05]  /*8bd0*/  BSYNC.RECONVERGENT B0 ;  /* 0x0000000000007941 */ /* 0x000fea0003800200 */
.L_x_167:
[----:B------:R-:W-:Y:S01]  /*8be0*/  HFMA2 R29, -RZ, RZ, 0, 0 ;  /* 0x00000000ff1d7431 */ /* 0x000fe200000001ff */
[----:B0-----:R-:W-:Y:S02]  /*8bf0*/  MOV R34, R28 ;  /* 0x0000001c00227202 */ /* 0x001fe40000000f00 */
[----:B------:R-:W-:-:S04]  /*8c00*/  MOV R28, R32 ;  /* 0x00000020001c7202 */ /* 0x000fc80000000f00 */
[----:B------:R-:W-:Y:S05]  /*8c10*/  RET.REL.NODEC R28 `(_Z12conv_bn_reluPvS_S_S_S_S_S_) ;  /* 0xffffff701cf87950 */ /* 0x000fea0003c3ffff */
.L_x_178:
        /* <DEDUP_REMOVED lines=14> */
.L_x_187:


//--------------------- .text._Z4convPvS_S_       --------------------------
	.section	.text._Z4convPvS_S_,"ax",@progbits
	.align	128
        .global         _Z4convPvS_S_
        .type           _Z4convPvS_S_,@function
        .size           _Z4convPvS_S_,(.L_x_190 - _Z4convPvS_S_)
        .other          _Z4convPvS_S_,@"STO_CUDA_ENTRY STV_DEFAULT"
_Z4convPvS_S_:
.text._Z4convPvS_S_:
[----:B------:R-:W-:Y:S08]  /*0000*/  LDC R1, c[0x0][0x37c] ;  /* 0x0000df00ff017b82 */ /* 0x000ff00000000800 */
[----:B------:R-:W0:Y:S01]  /*0010*/  S2UR UR6, SR_CTAID.Z ;  /* 0x00000000000679c3 */ /* 0x000e220000002700 */
[----:B------:R-:W-:Y:S01]  /*0020*/  HFMA2 R85, -RZ, RZ, 0, 0 ;  /* 0x00000000ff557431 */ /* 0x000fe200000001ff */
[----:B------:R-:W-:Y:S01]  /*0030*/  CS2R R82, SRZ ;  /* 0x0000000000527805 */ /* 0x000fe2000001ff00 */
[----:B------:R-:W-:Y:S01]  /*0040*/  HFMA2 R71, -RZ, RZ, 0, 0 ;  /* 0x00000000ff477431 */ /* 0x000fe200000001ff */
[----:B------:R-:W-:-:S02]  /*0050*/  CS2R R80, SRZ ;  /* 0x0000000000507805 */ /* 0x000fc4000001ff00 */
[----:B------:R-:W-:Y:S02]  /*0060*/  CS2R R78, SRZ ;  /* 0x00000000004e7805 */ /* 0x000fe4000001ff00 */
[----:B------:R-:W-:Y:S02]  /*0070*/  CS2R R76, SRZ ;  /* 0x00000000004c7805 */ /* 0x000fe4000001ff00 */
[----:B------:R-:W-:Y:S02]  /*0080*/  MOV R0, RZ ;  /* 0x000000ff00007202 */ /* 0x000fe40000000f00 */
        /* <DEDUP_REMOVED lines=15> */
[----:B------:R-:W-:Y:S01]  /*0180*/  CS2R R48, SRZ ;  /* 0x0000000000307805 */ /* 0x000fe2000001ff00 */
[----:B0-----:R-:W-:Y:S01]  /*0190*/  ULOP3.LUT UR4, UR6, 0xffff, URZ, 0xc0, !UPT ;  /* 0x0000ffff06047892 */ /* 0x001fe2000f8ec0ff */
[----:B------:R-:W-:Y:S02]  /*01a0*/  CS2R R50, SRZ ;  /* 0x0000000000327805 */ /* 0x000fe4000001ff00 */
[----:B------:R-:W-:Y:S02]  /*01b0*/  CS2R R52, SRZ ;  /* 0x0000000000347805 */ /* 0x000fe4000001ff00 */
[----:B------:R-:W-:Y:S01]  /*01c0*/  CS2R R54, SRZ ;  /* 0x0000000000367805 */ /* 0x000fe2000001ff00 */
[----:B------:R-:W-:Y:S01]  /*01d0*/  USHF.R.U32.HI UR4, URZ, 0x1, UR4 ;  /* 0x00000001ff047899 */ /* 0x000fe20008011604 */
[----:B------:R-:W-:Y:S02]  /*01e0*/  CS2R R56, SRZ ;  /* 0x0000000000387805 */ /* 0x000fe4000001ff00 */
[----:B------:R-:W-:-:S02]  /*01f0*/  CS2R R58, SRZ ;  /* 0x00000000003a7805 */ /* 0x000fc4000001ff00 */
[----:B------:R-:W-:Y:S01]  /*0200*/  CS2R R60, SRZ ;  /* 0x00000000003c7805 */ /* 0x000fe2000001ff00 */
[----:B------:R-:W-:Y:S01]  /*0210*/  ULOP3.LUT UR4, UR4, 0xffff, URZ, 0xc0, !UPT ;  /* 0x0000ffff04047892 */ /* 0x000fe2000f8ec0ff */
[----:B------:R-:W-:Y:S02]  /*0220*/  CS2R R62, SRZ ;  /* 0x00000000003e7805 */ /* 0x000fe4000001ff00 */
[----:B------:R-:W-:Y:S02]  /*0230*/  CS2R R64, SRZ ;  /* 0x0000000000407805 */ /* 0x000fe4000001ff00 */
[----:B------:R-:W-:Y:S01]  /*0240*/  CS2R R66, SRZ ;  /* 0x0000000000427805 */ /* 0x000fe2000001ff00 */
[----:B------:R-:W-:Y:S01]  /*0250*/  UIMAD UR4, UR4, 0x4925, URZ ;  /* 0x00004925040478a4 */ /* 0x000fe2000f8e02ff */
[----:B------:R-:W-:Y:S02]  /*0260*/  CS2R R68, SRZ ;  /* 0x0000000000447805 */ /* 0x000fe4000001ff00 */
[----:B------:R-:W-:Y:S01]  /*0270*/  MOV R73, RZ ;  /* 0x000000ff00497202 */ /* 0x000fe20000000f00 */
[----:B------:R-:W-:Y:S01]  /*0280*/  IMAD.MOV.U32 R75, RZ, RZ, RZ ;  /* 0x000000ffff4b7224 */ /* 0x000fe200078e00ff */
[----:B------:R-:W-:Y:S01]  /*0290*/  USHF.R.U32.HI UR4, URZ, 0x11, UR4 ;  /* 0x00000011ff047899 */ /* 0x000fe20008011604 */
[----:B------:R-:W0:Y:S03]  /*02a0*/  LDCU.64 UR10, c[0x0][0x358] ;  /* 0x00006b00ff0a77ac */ /* 0x000e260008000a00 */
[----:B------:R-:W-:-:S04]  /*02b0*/  UPRMT UR5, UR4, 0x9910, URZ ;  /* 0x0000991004057896 */ /* 0x000fc800080000ff */
[----:B------:R-:W-:-:S04]  /*02c0*/  UIMAD UR5, UR5, 0xe, URZ ;  /* 0x0000000e050578a4 */ /* 0x000fc8000f8e02ff */
[----:B------:R-:W-:-:S04]  /*02d0*/  UIADD3 UR5, UPT, UPT, URZ, -UR5, URZ ;  /* 0x80000005ff057290 */ /* 0x000fc8000fffe0ff */
[----:B------:R-:W-:-:S04]  /*02e0*/  UPRMT UR5, UR5, 0x7710, URZ ;  /* 0x0000771005057896 */ /* 0x000fc800080000ff */
[----:B------:R-:W-:-:S04]  /*02f0*/  UIADD3 UR5, UPT, UPT, UR5, UR6, URZ ;  /* 0x0000000605057290 */ /* 0x000fc8000fffe0ff */
[----:B0-----:R-:W-:-:S12]  /*0300*/  ULOP3.LUT UR5, UR5, 0xffff, URZ, 0xc0, !UPT ;  /* 0x0000ffff05057892 */ /* 0x001fd8000f8ec0ff */
.L_x_184:
[----:B------:R-:W-:-:S07]  /*0310*/  MOV R70, RZ ;  /* 0x000000ff00467202 */ /* 0x000fce0000000f00 */
.L_x_183:
[C---:B------:R-:W-:Y:S01]  /*0320*/  LOP3.LUT P0, RZ, R70.reuse, UR4, RZ, 0xfc, !PT ;  /* 0x0000000446ff7c12 */ /* 0x040fe2000f80fcff */
[----:B------:R-:W-:Y:S01]  /*0330*/  HFMA2 R72, -RZ, RZ, 0, 0 ;  /* 0x00000000ff487431 */ /* 0x000fe200000001ff */
[----:B------:R-:W-:-:S04]  /*0340*/  IADD3 R24, PT, PT, R70, UR4, RZ ;  /* 0x0000000446187c10 */ /* 0x000fc8000fffe0ff */
[----:B------:R-:W-:-:S13]  /*0350*/  ISETP.LT.U32.AND P0, PT, R24, 0xf, P0 ;  /* 0x0000000f1800780c */ /* 0x000fda0000701070 */
.L_x_182:
        /* <DEDUP_REMOVED lines=13> */
[----:B-1----:R-:W-:-:S03]  /*0430*/  IADD3 R28, PT, PT, R72, UR7, RZ ;  /* 0x00000007481c7c10 */ /* 0x002fc6000fffe0ff */
[----:B------:R-:W-:-:S05]  /*0440*/  IMAD R29, R29, 0x8, R74 ;  /* 0x000000081d1d7824 */ /* 0x000fca00078e024a */
        /* <DEDUP_REMOVED lines=8> */
[----:B------:R-:W-:Y:S01]  /*04d0*/  IMAD R34, R74, 0x8, R74 ;  /* 0x000000084a227824 */ /* 0x000fe200078e024a */
[----:B------:R-:W-:-:S04]  /*04e0*/  UMOV UR6, 0x400 ;  /* 0x0000040000067882 */ /* 0x000fc80000000000 */
[----:B------:R-:W-:Y:S01]  /*04f0*/  SHF.L.U32 R34, R34, 0x3, RZ ;  /* 0x0000000322227819 */ /* 0x000fe200000006ff */
[----:B0-----:R-:W-:-:S06]  /*0500*/  ULEA UR8, UR7, UR6, 0x18 ;  /* 0x0000000607087291 */ /* 0x001fcc000f8ec0ff */
[----:B------:R-:W-:-:S05]  /*0510*/  LEA R34, R34, UR8, 0x2 ;  /* 0x0000000822227c11 */ /* 0x000fca000f8e10ff */
[----:B--2---:R1:W-:Y:S01]  /*0520*/  STS.128 [R34], R28 ;  /* 0x0000001c22007388 */ /* 0x0043e20000000c00 */
[----:B------:R-:W-:Y:S05]  /*0530*/  @!P1 BRA `(.L_x_180) ;  /* 0x0000000000289947 */ /* 0x000fea0003800000 */
[----:B------:R2:W5:Y:S01]  /*0540*/  LDG.E.128.CONSTANT R24, desc[UR10][R32.64+0x10] ;  /* 0x0000100a20187981 */ /* 0x000562000c1e9d00 */
[----:B------:R-:W-:Y:S05]  /*0550*/  BRA `(.L_x_180) ;  /* 0x0000000000207947 */ /* 0x000fea0003800000 */
.L_x_179:
        /* <DEDUP_REMOVED lines=8> */
.L_x_180:
[----:B------:R-:W0:Y:S01]  /*05e0*/  S2UR UR9, SR_CTAID.Y ;  /* 0x00000000000979c3 */ /* 0x000e220000002600 */
[----:B------:R-:W-:-:S07]  /*05f0*/  SHF.L.U32 R39, R74, 0x3, RZ ;  /* 0x000000034a277819 */ /* 0x000fce00000006ff */
[----:B------:R-:W3:Y:S01]  /*0600*/  LDC.64 R36, c[0x0][0x388] ;  /* 0x0000e200ff247b82 */ /* 0x000ee20000000a00 */
[----:B01----:R-:W-:-:S05]  /*0610*/  LEA R28, R74, UR9, 0x3 ;  /* 0x000000094a1c7c11 */ /* 0x003fca000f8e18ff */
[----:B------:R-:W-:-:S05]  /*0620*/  IMAD.U32 R29, R28, 0x40, R39 ;  /* 0x000000401c1d7824 */ /* 0x000fca00078e0027 */
[----:B------:R-:W-:-:S05]  /*0630*/  LEA R29, R82, R29, 0xc ;  /* 0x0000001d521d7211 */ /* 0x000fca00078e60ff */
[----:B------:R-:W-:-:S05]  /*0640*/  IMAD R29, R70, 0x60000, R29 ;  /* 0x00060000461d7824 */ /* 0x000fca00078e021d */
[----:B------:R-:W-:-:S05]  /*0650*/  LEA R29, R72, R29, 0x11 ;  /* 0x0000001d481d7211 */ /* 0x000fca00078e88ff */
[----:B---3--:R-:W-:-:S05]  /*0660*/  IMAD.WIDE.U32 R36, R29, 0x4, R36 ;  /* 0x000000041d247825 */ /* 0x008fca00078e0024 */
[----:B------:R-:W3:Y:S04]  /*0670*/  LDG.E.128.CONSTANT R28, desc[UR10][R36.64] ;  /* 0x0000000a241c7981 */ /* 0x000ee8000c1e9d00 */
[----:B--2---:R-:W2:Y:S01]  /*0680*/  LDG.E.128.CONSTANT R32, desc[UR10][R36.64+0x10] ;  /* 0x0000100a24207981 */ /* 0x004ea2000c1e9d00 */
[----:B------:R-:W-:Y:S01]  /*0690*/  UIADD3 UR6, UPT, UPT, UR6, 0x800, URZ ;  /* 0x0000080006067890 */ /* 0x000fe2000fffe0ff */
[C---:B------:R-:W-:Y:S02]  /*06a0*/  LEA R39, R74.reuse, R39, 0x6 ;  /* 0x000000274a277211 */ /* 0x040fe400078e30ff */
[----:B------:R-:W-:Y:S01]  /*06b0*/  LEA R84, R74, UR8, 0x5 ;  /* 0x000000084a547c11 */ /* 0x000fe2000f8e28ff */
[----:B------:R-:W-:Y:S01]  /*06c0*/  ULEA UR6, UR7, UR6, 0x18 ;  /* 0x0000000607067291 */ /* 0x000fe2000f8ec0ff */
[----:B------:R-:W-:-:S05]  /*06d0*/  LEA R38, R39, UR8, 0x2 ;  /* 0x0000000827267c11 */ /* 0x000fca000f8e10ff */
[----:B------:R-:W-:Y:S01]  /*06e0*/  LEA R39, R39, UR6, 0x2 ;  /* 0x0000000627277c11 */ /* 0x000fe2000f8e10ff */
[----:B-----5:R0:W-:Y:S01]  /*06f0*/  STS.128 [R38+0x10], R24 ;  /* 0x0000101826007388 */ /* 0x0201e20000000c00 */
[----:B------:R-:W-:Y:S01]  /*0700*/  LEA R86, R74, UR6, 0x5 ;  /* 0x000000064a567c11 */ /* 0x000fe2000f8e28ff */
[----:B------:R-:W-:Y:S02]  /*0710*/  UMOV UR6, 0x10 ;  /* 0x0000001000067882 */ /* 0x000fe40000000000 */
[----:B---3--:R0:W-:Y:S04]  /*0720*/  STS.128 [R39], R28 ;  /* 0x0000001c27007388 */ /* 0x0081e80000000c00 */
[----:B--2---:R0:W-:Y:S01]  /*0730*/  STS.128 [R39+0x10], R32 ;  /* 0x0000102027007388 */ /* 0x0041e20000000c00 */
[----:B------:R-:W-:Y:S06]  /*0740*/  BAR.SYNC.DEFER_BLOCKING 0x0 ;  /* 0x0000000000007b1d */ /* 0x000fec0000010000 */
.L_x_181:
[----:B0-----:R-:W-:Y:S04]  /*0750*/  LDS.128 R24, [R84+UR6+-0x10] ;  /* 0xfffff00654187984 */ /* 0x001fe80008000c00 */
        /* <DEDUP_REMOVED lines=73> */
[----:B------:R-:W-:-:S05]  /*0bf0*/  VIADD R70, R70, 0x1 ;  /* 0x0000000146467836 */ /* 0x000fca0000000000 */
[----:B------:R-:W-:-:S13]  /*0c00*/  ISETP.NE.AND P0, PT, R70, 0x3, PT ;  /* 0x000000034600780c */ /* 0x000fda0003f05270 */
[----:B------:R-:W-:Y:S05]  /*0c10*/  @P0 BRA `(.L_x_183) ;  /* 0xfffffff400c00947 */ /* 0x000fea000383ffff */
[----:B------:R-:W-:-:S04]  /*0c20*/  IADD3 R82, PT, PT, R82, 0x1, RZ ;  /* 0x0000000152527810 */ /* 0x000fc80007ffe0ff */
[----:B------:R-:W-:-:S13]  /*0c30*/  ISETP.NE.AND P0, PT, R82, 0x20, PT ;  /* 0x000000205200780c */ /* 0x000fda0003f05270 */
[----:B------:R-:W-:Y:S05]  /*0c40*/  @P0 BRA `(.L_x_184) ;  /* 0xfffffff400b00947 */ /* 0x000fea000383ffff */
[----:B------:R-:W0:Y:S01]  /*0c50*/  S2R R27, SR_CTAID.Z ;  /* 0x00000000001b7919 */ /* 0x000e220000002700 */
[----:B------:R-:W1:Y:S08]  /*0c60*/  S2UR UR4, SR_CTAID.X ;  /* 0x00000000000479c3 */ /* 0x000e700000002500 */
[----:B------:R-:W2:Y:S01]  /*0c70*/  LDC.64 R24, c[0x0][0x390] ;  /* 0x0000e400ff187b82 */ /* 0x000ea20000000a00 */
[----:B0-----:R-:W-:-:S04]  /*0c80*/  LEA R27, R27, UR9, 0x3 ;  /* 0x000000091b1b7c11 */ /* 0x001fc8000f8e18ff */
[----:B------:R-:W-:-:S04]  /*0c90*/  LEA R27, R27, R74, 0x3 ;  /* 0x0000004a1b1b7211 */ /* 0x000fc800078e18ff */
[----:B-1----:R-:W-:-:S04]  /*0ca0*/  LEA R27, R27, UR4, 0x4 ;  /* 0x000000041b1b7c11 */ /* 0x002fc8000f8e20ff */
[----:B------:R-:W-:-:S04]  /*0cb0*/  LEA R27, R27, R74, 0x3 ;  /* 0x0000004a1b1b7211 */ /* 0x000fc800078e18ff */
[----:B------:R-:W-:-:S05]  /*0cc0*/  SHF.L.U32 R27, R27, 0x3, RZ ;  /* 0x000000031b1b7819 */ /* 0x000fca00000006ff */
[----:B--2---:R-:W-:-:S05]  /*0cd0*/  IMAD.WIDE.U32 R24, R27, 0x4, R24 ;  /* 0x000000041b187825 */ /* 0x004fca00078e0018 */
        /* <DEDUP_REMOVED lines=65> */
.L_x_185:
        /* <DEDUP_REMOVED lines=9> */
.L_x_190:


//--------------------- .nv.shared._Z24default_function_kernel0PvS_S_S_ --------------------------
	.section	.nv.shared._Z24default_function_kernel0PvS_S_S_,"aw",@nobits
	.sectionflags	@""
	.align	4
.nv.shared._Z24default_function_kernel0PvS_S_S_:
	.zero		5120


//--------------------- .nv.shared.reserved.0     --------------------------
	.section	.nv.shared.reserved.0,"aw",@nobits
	.weak		__nv_reservedSMEM_offset_0_alias
	.size		__nv_reservedSMEM_offset_0_alias, 0, 64
	.other		__nv_reservedSMEM_offset_0_alias,@"STO_CUDA_RESERVED_SHARED STV_DEFAULT"
__nv_reservedSMEM_offset_0_alias:
	.zero		0
	.zero		64


//--------------------- .nv.shared._Z12conv_bn_reluPvS_S_S_S_S_S_ --------------------------
	.section	.nv.shared._Z12conv_bn_reluPvS_S_S_S_S_S_,"aw",@nobits
	.sectionflags	@""
	.align	4
.nv.shared._Z12conv_bn_reluPvS_S_S_S_S_S_:
	.zero		5120


//--------------------- .nv.shared._Z4convPvS_S_  --------------------------
	.section	.nv.shared._Z4convPvS_S_,"aw",@nobits
	.sectionflags	@""
	.align	4
.nv.shared._Z4convPvS_S_:
	.zero		5120


//--------------------- .nv.constant0._Z24default_function_kernel0PvS_S_S_ --------------------------
	.section	.nv.constant0._Z24default_function_kernel0PvS_S_S_,"a",@progbits
	.sectionflags	@""
	.align	4
.nv.constant0._Z24default_function_kernel0PvS_S_S_:
	.zero		928


//--------------------- .nv.constant0._Z12conv_bn_reluPvS_S_S_S_S_S_ --------------------------
	.section	.nv.constant0._Z12conv_bn_reluPvS_S_S_S_S_S_,"a",@progbits
	.sectionflags	@""
	.align	4
.nv.constant0._Z12conv_bn_reluPvS_S_S_S_S_S_:
	.zero		952


//--------------------- .nv.constant0._Z4convPvS_S_ --------------------------
	.section	.nv.constant0._Z4convPvS_S_,"a",@progbits
	.sectionflags	@""
	.align	4
.nv.constant0._Z4convPvS_S_:
	.zero		920


//--------------------- SYMBOLS --------------------------

	.type		.nv.reservedSmem.offset0,@object
	.size		.nv.reservedSmem.offset0,0x4
	.type		.nv.reservedSmem.cap,@object
	.size		.nv.reservedSmem.cap,0x4
